	.target	sm_100a

	.elftype	@"ET_EXEC"


//--------------------- .note.nv.tkinfo           --------------------------
	.section	.note.nv.tkinfo,"",@"SHT_NOTE"
	.sectionflags	@"SHF_NOTE_NV_TKINFO"
	.tkinfo
        /*0018*/ 	.word	0x00000002
        /*0030*/ 	.string	""
        /*0030*/ 	.string	"ptxas"
        /*0030*/ 	.string	"Cuda compilation tools, release 13.0, V13.0.88"
        /*0030*/ 	.string	"Build cuda_13.0.r13.0/compiler.36424714_0"
        /*0030*/ 	.string	"-arch sm_100a -m 64 "



//--------------------- .note.nv.cuinfo           --------------------------
	.section	.note.nv.cuinfo,"",@"SHT_NOTE"
	.sectionflags	@"SHF_NOTE_NV_CUINFO"
        /*0018*/ 	.short	0x0002
        /*001a*/ 	.short	0x0064
        /*001c*/ 	.short	0x0082
	.zero		2


//--------------------- .nv.info                  --------------------------
	.section	.nv.info,"",@"SHT_CUDA_INFO"
	.align	4


	//----- nvinfo : EIATTR_REGCOUNT
	.align		4
        /*0000*/ 	.byte	0x04, 0x2f
        /*0002*/ 	.short	(.L_19 - .L_18)
	.align		4
.L_18:
        /*0004*/ 	.word	index@(_ZN7cutlass13device_kernelINS_4gemm6kernel13GemmUniversalIN4cute5tupleIJiiiiEEENS1_10collective13CollectiveMmaINS1_35MainloopSm100TmaUmmaWarpSpecializedILi3ELi2ELi4ENS5_IJNS4_1CILi2EEENSA_ILi1EEESC_EEEEENS5_IJNSA_ILi128EEESF_SF_EEEaNS5_IJlSC_lEEEaSH_NS4_8TiledMMAINS4_8MMA_AtomIJNS4_21SM100_MMA_S8_2x1SM_SSIaaiLi128ELi128ELNS4_4UMMA5MajorE0ELSM_0ELNSL_8SaturateE0EEEEEENS4_6LayoutINS5_IJSC_SC_SC_EEENS5_IJNSA_ILi0EEESS_SS_EEEEENS5_IJNS4_10UnderscoreESV_SV_EEEEENS4_18SM100_TMA_2SM_LOADENS4_14ComposedLayoutINS4_7SwizzleILi3ELi4ELi3EEENS4_18smem_ptr_flag_bitsILi8EEENSQ_INS5_IJNSA_ILi8EEESF_EEENS5_IJSF_SC_EEEEEEEvNS4_8identityESY_S18_vS19_EENS_8epilogue10collective18CollectiveEpilogueINS1B_23Sm100TmaWarpSpecializedILi2ELi2ELi32ELb0ELb0EEEJNS5_IJNSA_ILi64EEESF_SF_EEENS5_IJNSQ_IS1G_SC_EENSQ_INS5_IJNSA_ILi32EEESB_EEENS5_IJSC_S1G_EEEEEEEEaSH_aSH_NS1B_6fusion15FusionCallbacksIS1F_NS1O_17LinearCombinationIaiaiLNS_15FloatRoundStyleE2EEES1H_S1N_JEEENS4_5SM1004TMEM4LOAD26SM100_TMEM_LOAD_32dp32b32xENS4_13SM90_TMA_LOADENSZ_INS10_ILi1ELi4ELi3EEES13_NSQ_INS5_IJS14_S1J_EEENS5_IJS1J_SC_EEEEEEENS4_39AutoVectorizingCopyWithAssumedAlignmentILi128EEENS4_14SM90_TMA_STOREES23_S25_S25_EEEvvEEEEvNT_6ParamsE)
        /*0008*/ 	.word	0x0000007a


	//----- nvinfo : EIATTR_FRAME_SIZE
	.align		4
.L_19:
        /*000c*/ 	.byte	0x04, 0x11
        /*000e*/ 	.short	(.L_21 - .L_20)
	.align		4
.L_20:
        /*0010*/ 	.word	index@($__internal_2_$__cuda_sm10x_tcgen05_guardrail_trap_unallocated_columns_being_dealloced)
        /*0014*/ 	.word	0x00000000


	//----- nvinfo : EIATTR_FRAME_SIZE
	.align		4
.L_21:
        /*0018*/ 	.byte	0x04, 0x11
        /*001a*/ 	.short	(.L_23 - .L_22)
	.align		4
.L_22:
        /*001c*/ 	.word	index@($__internal_1_$__cuda_sm10x_tcgen05_guardrail_trap_phase_invalid_during_alloc)
        /*0020*/ 	.word	0x00000000


	//----- nvinfo : EIATTR_FRAME_SIZE
	.align		4
.L_23:
        /*0024*/ 	.byte	0x04, 0x11
        /*0026*/ 	.short	(.L_25 - .L_24)
	.align		4
.L_24:
        /*0028*/ 	.word	index@($__internal_0_$__cuda_sm10x_tcgen05_guardrail_trap_col_being_dealloced_not_returned_by_alloc)
        /*002c*/ 	.word	0x00000000


	//----- nvinfo : EIATTR_FRAME_SIZE
	.align		4
.L_25:
        /*0030*/ 	.byte	0x04, 0x11
        /*0032*/ 	.short	(.L_27 - .L_26)
	.align		4
.L_26:
        /*0034*/ 	.word	index@(_ZN7cutlass13device_kernelINS_4gemm6kernel13GemmUniversalIN4cute5tupleIJiiiiEEENS1_10collective13CollectiveMmaINS1_35MainloopSm100TmaUmmaWarpSpecializedILi3ELi2ELi4ENS5_IJNS4_1CILi2EEENSA_ILi1EEESC_EEEEENS5_IJNSA_ILi128EEESF_SF_EEEaNS5_IJlSC_lEEEaSH_NS4_8TiledMMAINS4_8MMA_AtomIJNS4_21SM100_MMA_S8_2x1SM_SSIaaiLi128ELi128ELNS4_4UMMA5MajorE0ELSM_0ELNSL_8SaturateE0EEEEEENS4_6LayoutINS5_IJSC_SC_SC_EEENS5_IJNSA_ILi0EEESS_SS_EEEEENS5_IJNS4_10UnderscoreESV_SV_EEEEENS4_18SM100_TMA_2SM_LOADENS4_14ComposedLayoutINS4_7SwizzleILi3ELi4ELi3EEENS4_18smem_ptr_flag_bitsILi8EEENSQ_INS5_IJNSA_ILi8EEESF_EEENS5_IJSF_SC_EEEEEEEvNS4_8identityESY_S18_vS19_EENS_8epilogue10collective18CollectiveEpilogueINS1B_23Sm100TmaWarpSpecializedILi2ELi2ELi32ELb0ELb0EEEJNS5_IJNSA_ILi64EEESF_SF_EEENS5_IJNSQ_IS1G_SC_EENSQ_INS5_IJNSA_ILi32EEESB_EEENS5_IJSC_S1G_EEEEEEEEaSH_aSH_NS1B_6fusion15FusionCallbacksIS1F_NS1O_17LinearCombinationIaiaiLNS_15FloatRoundStyleE2EEES1H_S1N_JEEENS4_5SM1004TMEM4LOAD26SM100_TMEM_LOAD_32dp32b32xENS4_13SM90_TMA_LOADENSZ_INS10_ILi1ELi4ELi3EEES13_NSQ_INS5_IJS14_S1J_EEENS5_IJS1J_SC_EEEEEEENS4_39AutoVectorizingCopyWithAssumedAlignmentILi128EEENS4_14SM90_TMA_STOREES23_S25_S25_EEEvvEEEEvNT_6ParamsE)
        /*0038*/ 	.word	0x00000000


	//----- nvinfo : EIATTR_MIN_STACK_SIZE
	.align		4
.L_27:
        /*003c*/ 	.byte	0x04, 0x12
        /*003e*/ 	.short	(.L_29 - .L_28)
	.align		4
.L_28:
        /*0040*/ 	.word	index@(_ZN7cutlass13device_kernelINS_4gemm6kernel13GemmUniversalIN4cute5tupleIJiiiiEEENS1_10collective13CollectiveMmaINS1_35MainloopSm100TmaUmmaWarpSpecializedILi3ELi2ELi4ENS5_IJNS4_1CILi2EEENSA_ILi1EEESC_EEEEENS5_IJNSA_ILi128EEESF_SF_EEEaNS5_IJlSC_lEEEaSH_NS4_8TiledMMAINS4_8MMA_AtomIJNS4_21SM100_MMA_S8_2x1SM_SSIaaiLi128ELi128ELNS4_4UMMA5MajorE0ELSM_0ELNSL_8SaturateE0EEEEEENS4_6LayoutINS5_IJSC_SC_SC_EEENS5_IJNSA_ILi0EEESS_SS_EEEEENS5_IJNS4_10UnderscoreESV_SV_EEEEENS4_18SM100_TMA_2SM_LOADENS4_14ComposedLayoutINS4_7SwizzleILi3ELi4ELi3EEENS4_18smem_ptr_flag_bitsILi8EEENSQ_INS5_IJNSA_ILi8EEESF_EEENS5_IJSF_SC_EEEEEEEvNS4_8identityESY_S18_vS19_EENS_8epilogue10collective18CollectiveEpilogueINS1B_23Sm100TmaWarpSpecializedILi2ELi2ELi32ELb0ELb0EEEJNS5_IJNSA_ILi64EEESF_SF_EEENS5_IJNSQ_IS1G_SC_EENSQ_INS5_IJNSA_ILi32EEESB_EEENS5_IJSC_S1G_EEEEEEEEaSH_aSH_NS1B_6fusion15FusionCallbacksIS1F_NS1O_17LinearCombinationIaiaiLNS_15FloatRoundStyleE2EEES1H_S1N_JEEENS4_5SM1004TMEM4LOAD26SM100_TMEM_LOAD_32dp32b32xENS4_13SM90_TMA_LOADENSZ_INS10_ILi1ELi4ELi3EEES13_NSQ_INS5_IJS14_S1J_EEENS5_IJS1J_SC_EEEEEEENS4_39AutoVectorizingCopyWithAssumedAlignmentILi128EEENS4_14SM90_TMA_STOREES23_S25_S25_EEEvvEEEEvNT_6ParamsE)
        /*0044*/ 	.word	0x00000000
.L_29:


//--------------------- .nv.compat                --------------------------
	.section	.nv.compat,"",@"SHT_CUDA_COMPAT_INFO"
	.align	4
        /*0000*/ 	.byte	0x02, 0x09, 0x01, 0x00, 0x02, 0x02, 0x03, 0x00, 0x02, 0x05, 0x06, 0x00, 0x03, 0x07, 0x01, 0x01
        /*0010*/ 	.byte	0x02, 0x03, 0x01, 0x00, 0x02, 0x06, 0x01, 0x00, 0x04, 0x0b, 0x08, 0x00, 0x01, 0x00, 0x00, 0x00
        /*0020*/ 	.byte	0x00, 0x00, 0x00, 0x00


//--------------------- .nv.info._ZN7cutlass13device_kernelINS_4gemm6kernel13GemmUniversalIN4cute5tupleIJiiiiEEENS1_10collective13CollectiveMmaINS1_35MainloopSm100TmaUmmaWarpSpecializedILi3ELi2ELi4ENS5_IJNS4_1CILi2EEENSA_ILi1EEESC_EEEEENS5_IJNSA_ILi128EEESF_SF_EEEaNS5_IJlSC_lEEEaSH_NS4_8TiledMMAINS4_8MMA_AtomIJNS4_21SM100_MMA_S8_2x1SM_SSIaaiLi128ELi128ELNS4_4UMMA5MajorE0ELSM_0ELNSL_8SaturateE0EEEEEENS4_6LayoutINS5_IJSC_SC_SC_EEENS5_IJNSA_ILi0EEESS_SS_EEEEENS5_IJNS4_10UnderscoreESV_SV_EEEEENS4_18SM100_TMA_2SM_LOADENS4_14ComposedLayoutINS4_7SwizzleILi3ELi4ELi3EEENS4_18smem_ptr_flag_bitsILi8EEENSQ_INS5_IJNSA_ILi8EEESF_EEENS5_IJSF_SC_EEEEEEEvNS4_8identityESY_S18_vS19_EENS_8epilogue10collective18CollectiveEpilogueINS1B_23Sm100TmaWarpSpecializedILi2ELi2ELi32ELb0ELb0EEEJNS5_IJNSA_ILi64EEESF_SF_EEENS5_IJNSQ_IS1G_SC_EENSQ_INS5_IJNSA_ILi32EEESB_EEENS5_IJSC_S1G_EEEEEEEEaSH_aSH_NS1B_6fusion15FusionCallbacksIS1F_NS1O_17LinearCombinationIaiaiLNS_15FloatRoundStyleE2EEES1H_S1N_JEEENS4_5SM1004TMEM4LOAD26SM100_TMEM_LOAD_32dp32b32xENS4_13SM90_TMA_LOADENSZ_INS10_ILi1ELi4ELi3EEES13_NSQ_INS5_IJS14_S1J_EEENS5_IJS1J_SC_EEEEEEENS4_39AutoVectorizingCopyWithAssumedAlignmentILi128EEENS4_14SM90_TMA_STOREES23_S25_S25_EEEvvEEEEvNT_6ParamsE --------------------------
	.section	.nv.info._ZN7cutlass13device_kernelINS_4gemm6kernel13GemmUniversalIN4cute5tupleIJiiiiEEENS1_10collective13CollectiveMmaINS1_35MainloopSm100TmaUmmaWarpSpecializedILi3ELi2ELi4ENS5_IJNS4_1CILi2EEENSA_ILi1EEESC_EEEEENS5_IJNSA_ILi128EEESF_SF_EEEaNS5_IJlSC_lEEEaSH_NS4_8TiledMMAINS4_8MMA_AtomIJNS4_21SM100_MMA_S8_2x1SM_SSIaaiLi128ELi128ELNS4_4UMMA5MajorE0ELSM_0ELNSL_8SaturateE0EEEEEENS4_6LayoutINS5_IJSC_SC_SC_EEENS5_IJNSA_ILi0EEESS_SS_EEEEENS5_IJNS4_10UnderscoreESV_SV_EEEEENS4_18SM100_TMA_2SM_LOADENS4_14ComposedLayoutINS4_7SwizzleILi3ELi4ELi3EEENS4_18smem_ptr_flag_bitsILi8EEENSQ_INS5_IJNSA_ILi8EEESF_EEENS5_IJSF_SC_EEEEEEEvNS4_8identityESY_S18_vS19_EENS_8epilogue10collective18CollectiveEpilogueINS1B_23Sm100TmaWarpSpecializedILi2ELi2ELi32ELb0ELb0EEEJNS5_IJNSA_ILi64EEESF_SF_EEENS5_IJNSQ_IS1G_SC_EENSQ_INS5_IJNSA_ILi32EEESB_EEENS5_IJSC_S1G_EEEEEEEEaSH_aSH_NS1B_6fusion15FusionCallbacksIS1F_NS1O_17LinearCombinationIaiaiLNS_15FloatRoundStyleE2EEES1H_S1N_JEEENS4_5SM1004TMEM4LOAD26SM100_TMEM_LOAD_32dp32b32xENS4_13SM90_TMA_LOADENSZ_INS10_ILi1ELi4ELi3EEES13_NSQ_INS5_IJS14_S1J_EEENS5_IJS1J_SC_EEEEEEENS4_39AutoVectorizingCopyWithAssumedAlignmentILi128EEENS4_14SM90_TMA_STOREES23_S25_S25_EEEvvEEEEvNT_6ParamsE,"",@"SHT_CUDA_INFO"
	.sectionflags	@""
	.align	4


	//----- nvinfo : EIATTR_CUDA_API_VERSION
	.align		4
        /*0000*/ 	.byte	0x04, 0x37
        /*0002*/ 	.short	(.L_31 - .L_30)
.L_30:
        /*0004*/ 	.word	0x00000082


	//----- nvinfo : EIATTR_KPARAM_INFO
	.align		4
.L_31:
        /*0008*/ 	.byte	0x04, 0x17
        /*000a*/ 	.short	(.L_33 - .L_32)
.L_32:
        /*000c*/ 	.word	0x00000000
        /*0010*/ 	.short	0x0000
        /*0012*/ 	.short	0x0000
        /*0014*/ 	.byte	0x00, 0xf0, 0x01, 0x20


	//----- nvinfo : EIATTR_AT_ENTRY_FRAGMENTS
	.align		4
.L_33:
        /*0018*/ 	.byte	0x04, 0x4f
        /*001a*/ 	.short	(.L_35 - .L_34)


	//   ....[0]....
.L_34:
        /*001c*/ 	.word	0x00000007


	//----- nvinfo : EIATTR_RESERVED_SMEM_USED
	.align		4
.L_35:
        /*0020*/ 	.byte	0x01, 0x41
	.zero		2


	//----- nvinfo : EIATTR_SPARSE_MMA_MASK
	.align		4
        /*0024*/ 	.byte	0x03, 0x50
        /*0026*/ 	.short	0x0000


	//----- nvinfo : EIATTR_TCGEN05_2CTA_USED
	.align		4
        /*0028*/ 	.byte	0x01, 0x52
	.zero		2


	//----- nvinfo : EIATTR_MAXREG_COUNT
	.align		4
        /*002c*/ 	.byte	0x03, 0x1b
        /*002e*/ 	.short	0x00ff


	//----- nvinfo : EIATTR_NUM_BARRIERS
	.align		4
        /*0030*/ 	.byte	0x02, 0x4c
        /*0032*/ 	.byte	0x07
	.zero		1


	//----- nvinfo : EIATTR_EXTERNS
	.align		4
        /*0034*/ 	.byte	0x04, 0x0f
        /*0036*/ 	.short	(.L_37 - .L_36)


	//   ....[0]....
	.align		4
.L_36:
        /*0038*/ 	.word	index@(__assertfail)


	//----- nvinfo : EIATTR_MERCURY_ISA_VERSION
	.align		4
.L_37:
        /*003c*/ 	.byte	0x03, 0x5f
        /*003e*/ 	.short	0x0101


	//----- nvinfo : EIATTR_INT_WARP_WIDE_INSTR_OFFSETS
	.align		4
        /*0040*/ 	.byte	0x04, 0x31
        /*0042*/ 	.short	(.L_39 - .L_38)


	//   ....[0]....
.L_38:
        /*0044*/ 	.word	0x00000cb0


	//   ....[1]....
        /*0048*/ 	.word	0x00000d50


	//   ....[2]....
        /*004c*/ 	.word	0x00002070


	//   ....[3]....
        /*0050*/ 	.word	0x00003ec0


	//   ....[4]....
        /*0054*/ 	.word	0x00003ee0


	//   ....[5]....
        /*0058*/ 	.word	0x00003f10


	//   ....[6]....
        /*005c*/ 	.word	0x00004840


	//   ....[7]....
        /*0060*/ 	.word	0x00004860


	//   ....[8]....
        /*0064*/ 	.word	0x00004960


	//   ....[9]....
        /*0068*/ 	.word	0x00004af0


	//   ....[10]....
        /*006c*/ 	.word	0x00004b00


	//   ....[11]....
        /*0070*/ 	.word	0x00004c90


	//----- nvinfo : EIATTR_COOP_GROUP_MASK_REGIDS
	.align		4
.L_39:
        /*0074*/ 	.byte	0x04, 0x29
        /*0076*/ 	.short	(.L_41 - .L_40)


	//   ....[0]....
.L_40:
        /*0078*/ 	.word	0xffffffff


	//   ....[1]....
        /*007c*/ 	.word	0xffffffff


	//   ....[2]....
        /*0080*/ 	.word	0xffffffff


	//   ....[3]....
        /*0084*/ 	.word	0xffffffff


	//   ....[4]....
        /*0088*/ 	.word	0xffffffff


	//   ....[5]....
        /*008c*/ 	.word	0xffffffff


	//   ....[6]....
        /*0090*/ 	.word	0xffffffff


	//   ....[7]....
        /*0094*/ 	.word	0xffffffff


	//   ....[8]....
        /*0098*/ 	.word	0xffffffff


	//   ....[9]....
        /*009c*/ 	.word	0xffffffff


	//   ....[10]....
        /*00a0*/ 	.word	0xffffffff


	//   ....[11]....
        /*00a4*/ 	.word	0xffffffff


	//   ....[12]....
        /*00a8*/ 	.word	0xffffffff


	//   ....[13]....
        /*00ac*/ 	.word	0xffffffff


	//----- nvinfo : EIATTR_COOP_GROUP_INSTR_OFFSETS
	.align		4
.L_41:
        /*00b0*/ 	.byte	0x04, 0x28
        /*00b2*/ 	.short	(.L_43 - .L_42)


	//   ....[0]....
.L_42:
        /*00b4*/ 	.word	0x000000c0


	//   ....[1]....
        /*00b8*/ 	.word	0x00000500


	//   ....[2]....
        /*00bc*/ 	.word	0x00000660


	//   ....[3]....
        /*00c0*/ 	.word	0x000007b0


	//   ....[4]....
        /*00c4*/ 	.word	0x000008a0


	//   ....[5]....
        /*00c8*/ 	.word	0x00000a00


	//   ....[6]....
        /*00cc*/ 	.word	0x00000b90


	//   ....[7]....
        /*00d0*/ 	.word	0x00000dd0


	//   ....[8]....
        /*00d4*/ 	.word	0x00001f50


	//   ....[9]....
        /*00d8*/ 	.word	0x00002ca0


	//   ....[10]....
        /*00dc*/ 	.word	0x00003170


	//   ....[11]....
        /*00e0*/ 	.word	0x000031a0


	//   ....[12]....
        /*00e4*/ 	.word	0x00003dc0


	//   ....[13]....
        /*00e8*/ 	.word	0x00003fd0


	//----- nvinfo : EIATTR_VRC_CTA_INIT_COUNT
	.align		4
.L_43:
        /*00ec*/ 	.byte	0x02, 0x4a
        /*00ee*/ 	.byte	0x80
	.zero		1


	//----- nvinfo : EIATTR_SYSCALL_OFFSETS
	.align		4
        /*00f0*/ 	.byte	0x04, 0x46
        /*00f2*/ 	.short	(.L_45 - .L_44)


	//   ....[0]....
.L_44:
        /*00f4*/ 	.word	0x000056f0


	//   ....[1]....
        /*00f8*/ 	.word	0x00005830


	//   ....[2]....
        /*00fc*/ 	.word	0x00006010


	//   ....[3]....
        /*0100*/ 	.word	0x00006e10


	//----- nvinfo : EIATTR_MBARRIER_INSTR_OFFSETS
	.align		4
.L_45:
        /*0104*/ 	.byte	0x04, 0x39
        /*0106*/ 	.short	(.L_47 - .L_46)


	//   ....[0]....
.L_46:
        /*0108*/ 	.word	0x000005f0
        /*010c*/ 	.word	0x000000ff
        /*0110*/ 	.word	0x00000000
        /*0114*/ 	.short	0x0100
        /*0116*/ 	.byte	0x08
	.zero		1


	//   ....[1]....
        /*0118*/ 	.word	0x00000600
        /*011c*/ 	.word	0x000000ff
        /*0120*/ 	.word	0x00000018
        /*0124*/ 	.short	0x0100
        /*0126*/ 	.byte	0x08
	.zero		1


	//   ....[2]....
        /*0128*/ 	.word	0x00000610
        /*012c*/ 	.word	0x000000ff
        /*0130*/ 	.word	0x00000008
        /*0134*/ 	.short	0x0100
        /*0136*/ 	.byte	0x08
	.zero		1


	//   ....[3]....
        /*0138*/ 	.word	0x00000620
        /*013c*/ 	.word	0x000000ff
        /*0140*/ 	.word	0x00000020
        /*0144*/ 	.short	0x0100
        /*0146*/ 	.byte	0x08
	.zero		1


	//   ....[4]....
        /*0148*/ 	.word	0x00000630
        /*014c*/ 	.word	0x000000ff
        /*0150*/ 	.word	0x00000010
        /*0154*/ 	.short	0x0100
        /*0156*/ 	.byte	0x08
	.zero		1


	//   ....[5]....
        /*0158*/ 	.word	0x00000640
        /*015c*/ 	.word	0x000000ff
        /*0160*/ 	.word	0x00000028
        /*0164*/ 	.short	0x0100
        /*0166*/ 	.byte	0x08
	.zero		1


	//   ....[6]....
        /*0168*/ 	.word	0x00000760
        /*016c*/ 	.word	0x000000ff
        /*0170*/ 	.word	0x00000030
        /*0174*/ 	.short	0x0100
        /*0176*/ 	.byte	0x09
	.zero		1


	//   ....[7]....
        /*0178*/ 	.word	0x00000770
        /*017c*/ 	.word	0x000000ff
        /*0180*/ 	.word	0x00000040
        /*0184*/ 	.short	0x0100
        /*0186*/ 	.byte	0x09
	.zero		1


	//   ....[8]....
        /*0188*/ 	.word	0x00000780
        /*018c*/ 	.word	0x000000ff
        /*0190*/ 	.word	0x00000038
        /*0194*/ 	.short	0x0100
        /*0196*/ 	.byte	0x09
	.zero		1


	//   ....[9]....
        /*0198*/ 	.word	0x00000790
        /*019c*/ 	.word	0x000000ff
        /*01a0*/ 	.word	0x00000048
        /*01a4*/ 	.short	0x0100
        /*01a6*/ 	.byte	0x09
	.zero		1


	//   ....[10]....
        /*01a8*/ 	.word	0x00000870
        /*01ac*/ 	.word	0x000000ff
        /*01b0*/ 	.word	0x00000050
        /*01b4*/ 	.short	0x0100
        /*01b6*/ 	.byte	0x08
	.zero		1


	//   ....[11]....
        /*01b8*/ 	.word	0x00000880
        /*01bc*/ 	.word	0x000000ff
        /*01c0*/ 	.word	0x00000058
        /*01c4*/ 	.short	0x0100
        /*01c6*/ 	.byte	0x08
	.zero		1


	//   ....[12]....
        /*01c8*/ 	.word	0x000009b0
        /*01cc*/ 	.word	0x000000ff
        /*01d0*/ 	.word	0x00000060
        /*01d4*/ 	.short	0x0100
        /*01d6*/ 	.byte	0x08
	.zero		1


	//   ....[13]....
        /*01d8*/ 	.word	0x000009c0
        /*01dc*/ 	.word	0x000000ff
        /*01e0*/ 	.word	0x00000070
        /*01e4*/ 	.short	0x0100
        /*01e6*/ 	.byte	0x08
	.zero		1


	//   ....[14]....
        /*01e8*/ 	.word	0x000009d0
        /*01ec*/ 	.word	0x000000ff
        /*01f0*/ 	.word	0x00000068
        /*01f4*/ 	.short	0x0100
        /*01f6*/ 	.byte	0x08
	.zero		1


	//   ....[15]....
        /*01f8*/ 	.word	0x000009e0
        /*01fc*/ 	.word	0x000000ff
        /*0200*/ 	.word	0x00000078
        /*0204*/ 	.short	0x0100
        /*0206*/ 	.byte	0x08
	.zero		1


	//   ....[16]....
        /*0208*/ 	.word	0x00000b00
        /*020c*/ 	.word	0x000000ff
        /*0210*/ 	.word	0x00000080
        /*0214*/ 	.short	0x0100
        /*0216*/ 	.byte	0x09
	.zero		1


	//   ....[17]....
        /*0218*/ 	.word	0x00000b10
        /*021c*/ 	.word	0x000000ff
        /*0220*/ 	.word	0x000000a0
        /*0224*/ 	.short	0x0100
        /*0226*/ 	.byte	0x09
	.zero		1


	//   ....[18]....
        /*0228*/ 	.word	0x00000b20
        /*022c*/ 	.word	0x000000ff
        /*0230*/ 	.word	0x00000088
        /*0234*/ 	.short	0x0100
        /*0236*/ 	.byte	0x09
	.zero		1


	//   ....[19]....
        /*0238*/ 	.word	0x00000b30
        /*023c*/ 	.word	0x000000ff
        /*0240*/ 	.word	0x000000a8
        /*0244*/ 	.short	0x0100
        /*0246*/ 	.byte	0x09
	.zero		1


	//   ....[20]....
        /*0248*/ 	.word	0x00000b40
        /*024c*/ 	.word	0x000000ff
        /*0250*/ 	.word	0x00000090
        /*0254*/ 	.short	0x0100
        /*0256*/ 	.byte	0x09
	.zero		1


	//   ....[21]....
        /*0258*/ 	.word	0x00000b50
        /*025c*/ 	.word	0x000000ff
        /*0260*/ 	.word	0x000000b0
        /*0264*/ 	.short	0x0100
        /*0266*/ 	.byte	0x09
	.zero		1


	//   ....[22]....
        /*0268*/ 	.word	0x00000b60
        /*026c*/ 	.word	0x000000ff
        /*0270*/ 	.word	0x00000098
        /*0274*/ 	.short	0x0100
        /*0276*/ 	.byte	0x09
	.zero		1


	//   ....[23]....
        /*0278*/ 	.word	0x00000b70
        /*027c*/ 	.word	0x000000ff
        /*0280*/ 	.word	0x000000b8
        /*0284*/ 	.short	0x0100
        /*0286*/ 	.byte	0x09
	.zero		1


	//   ....[24]....
        /*0288*/ 	.word	0x00000c60
        /*028c*/ 	.word	0x000000ff
        /*0290*/ 	.word	0x000000c0
        /*0294*/ 	.short	0x0100
        /*0296*/ 	.byte	0x08
	.zero		1


	//   ....[25]....
        /*0298*/ 	.word	0x00000c70
        /*029c*/ 	.word	0x000000ff
        /*02a0*/ 	.word	0x000000d0
        /*02a4*/ 	.short	0x0100
        /*02a6*/ 	.byte	0x08
	.zero		1


	//   ....[26]....
        /*02a8*/ 	.word	0x00000c80
        /*02ac*/ 	.word	0x000000ff
        /*02b0*/ 	.word	0x000000c8
        /*02b4*/ 	.short	0x0100
        /*02b6*/ 	.byte	0x08
	.zero		1


	//   ....[27]....
        /*02b8*/ 	.word	0x00000c90
        /*02bc*/ 	.word	0x000000ff
        /*02c0*/ 	.word	0x000000d8
        /*02c4*/ 	.short	0x0100
        /*02c6*/ 	.byte	0x08
	.zero		1


	//   ....[28]....
        /*02c8*/ 	.word	0x00000d80
        /*02cc*/ 	.word	0x000000ff
        /*02d0*/ 	.word	0x000000e0
        /*02d4*/ 	.short	0x0100
        /*02d6*/ 	.byte	0x07
	.zero		1


	//   ....[29]....
        /*02d8*/ 	.word	0x00001780
        /*02dc*/ 	.word	0x00000003
        /*02e0*/ 	.word	0x000000d0
        /*02e4*/ 	.short	0x010a
        /*02e6*/ 	.byte	0xff
	.zero		1


	//   ....[30]....
        /*02e8*/ 	.word	0x000017b0
        /*02ec*/ 	.word	0x00000003
        /*02f0*/ 	.word	0x000000c0
        /*02f4*/ 	.short	0x0101
        /*02f6*/ 	.byte	0xff
	.zero		1


	//   ....[31]....
        /*02f8*/ 	.word	0x000018b0
        /*02fc*/ 	.word	0x000000ff
        /*0300*/ 	.word	0x00000018
        /*0304*/ 	.short	0x010a
        /*0306*/ 	.byte	0x08
	.zero		1


	//   ....[32]....
        /*0308*/ 	.word	0x00001970
        /*030c*/ 	.word	0x000000ff
        /*0310*/ 	.word	0x00000018
        /*0314*/ 	.short	0x010a
        /*0316*/ 	.byte	0x21
	.zero		1


	//   ....[33]....
        /*0318*/ 	.word	0x00001b30
        /*031c*/ 	.word	0x000000ff
        /*0320*/ 	.word	0x00000018
        /*0324*/ 	.short	0x010a
        /*0326*/ 	.byte	0x08
	.zero		1


	//   ....[34]....
        /*0328*/ 	.word	0x00001c10
        /*032c*/ 	.word	0x000000ff
        /*0330*/ 	.word	0x00000058
        /*0334*/ 	.short	0x0101
        /*0336*/ 	.byte	0x06
	.zero		1


	//   ....[35]....
        /*0338*/ 	.word	0x00001c30
        /*033c*/ 	.word	0x000000ff
        /*0340*/ 	.word	0x00000018
        /*0344*/ 	.short	0x010a
        /*0346*/ 	.byte	0x08
	.zero		1


	//   ....[36]....
        /*0348*/ 	.word	0x00001cb0
        /*034c*/ 	.word	0x000000ff
        /*0350*/ 	.word	0x00000018
        /*0354*/ 	.short	0x010a
        /*0356*/ 	.byte	0x11
	.zero		1


	//   ....[37]....
        /*0358*/ 	.word	0x00001e40
        /*035c*/ 	.word	0x000000ff
        /*0360*/ 	.word	0x00000018
        /*0364*/ 	.short	0x010a
        /*0366*/ 	.byte	0x08
	.zero		1


	//   ....[38]....
        /*0368*/ 	.word	0x00001f80
        /*036c*/ 	.word	0x00000002
        /*0370*/ 	.word	0x00000060
        /*0374*/ 	.short	0x010a
        /*0376*/ 	.byte	0xff
	.zero		1


	//   ....[39]....
        /*0378*/ 	.word	0x00002040
        /*037c*/ 	.word	0x00000002
        /*0380*/ 	.word	0x00000000
        /*0384*/ 	.short	0x0101
        /*0386*/ 	.byte	0xff
	.zero		1


	//   ....[40]....
        /*0388*/ 	.word	0x000025a0
        /*038c*/ 	.word	0x000000ff
        /*0390*/ 	.word	0x00000000
        /*0394*/ 	.short	0x010a
        /*0396*/ 	.byte	0x04
	.zero		1


	//   ....[41]....
        /*0398*/ 	.word	0x00002630
        /*039c*/ 	.word	0x000000ff
        /*03a0*/ 	.word	0x00000000
        /*03a4*/ 	.short	0x010a
        /*03a6*/ 	.byte	0x04
	.zero		1


	//   ....[42]....
        /*03a8*/ 	.word	0x000026d0
        /*03ac*/ 	.word	0x00000000
        /*03b0*/ 	.word	0x00000000
        /*03b4*/ 	.short	0x010a
        /*03b6*/ 	.byte	0xff
	.zero		1


	//   ....[43]....
        /*03b8*/ 	.word	0x00002800
        /*03bc*/ 	.word	0x00000000
        /*03c0*/ 	.word	0x000000c0
        /*03c4*/ 	.short	0x010a
        /*03c6*/ 	.byte	0xff
	.zero		1


	//   ....[44]....
        /*03c8*/ 	.word	0x00002870
        /*03cc*/ 	.word	0x00000004
        /*03d0*/ 	.word	0x00000000
        /*03d4*/ 	.short	0x0101
        /*03d6*/ 	.byte	0xff
	.zero		1


	//   ....[45]....
        /*03d8*/ 	.word	0x00002890
        /*03dc*/ 	.word	0x000000ff
        /*03e0*/ 	.word	0x00000070
        /*03e4*/ 	.short	0x010a
        /*03e6*/ 	.byte	0x05
	.zero		1


	//   ....[46]....
        /*03e8*/ 	.word	0x000029b0
        /*03ec*/ 	.word	0x00000000
        /*03f0*/ 	.word	0x00000060
        /*03f4*/ 	.short	0x010a
        /*03f6*/ 	.byte	0xff
	.zero		1


	//   ....[47]....
        /*03f8*/ 	.word	0x00002ab0
        /*03fc*/ 	.word	0x00000000
        /*0400*/ 	.word	0x00000000
        /*0404*/ 	.short	0x0101
        /*0406*/ 	.byte	0xff
	.zero		1


	//   ....[48]....
        /*0408*/ 	.word	0x00002b40
        /*040c*/ 	.word	0x000000ff
        /*0410*/ 	.word	0x00000070
        /*0414*/ 	.short	0x0106
        /*0416*/ 	.byte	0x05
	.zero		1


	//   ....[49]....
        /*0418*/ 	.word	0x00002b60
        /*041c*/ 	.word	0x000000ff
        /*0420*/ 	.word	0x00000070
        /*0424*/ 	.short	0x010a
        /*0426*/ 	.byte	0x05
	.zero		1


	//   ....[50]....
        /*0428*/ 	.word	0x00002bf0
        /*042c*/ 	.word	0x000000ff
        /*0430*/ 	.word	0x00000070
        /*0434*/ 	.short	0x0106
        /*0436*/ 	.byte	0x04
	.zero		1


	//   ....[51]....
        /*0438*/ 	.word	0x00002c30
        /*043c*/ 	.word	0x00000000
        /*0440*/ 	.word	0x00000070
        /*0444*/ 	.short	0x010a
        /*0446*/ 	.byte	0xff
	.zero		1


	//   ....[52]....
        /*0448*/ 	.word	0x00002e70
        /*044c*/ 	.word	0x000000ff
        /*0450*/ 	.word	0x00000008
        /*0454*/ 	.short	0x010a
        /*0456*/ 	.byte	0x06
	.zero		1


	//   ....[53]....
        /*0458*/ 	.word	0x00002e90
        /*045c*/ 	.word	0x000000ff
        /*0460*/ 	.word	0x00000008
        /*0464*/ 	.short	0x010a
        /*0466*/ 	.byte	0x06
	.zero		1


	//   ....[54]....
        /*0468*/ 	.word	0x00003020
        /*046c*/ 	.word	0x000000ff
        /*0470*/ 	.word	0x00000008
        /*0474*/ 	.short	0x010a
        /*0476*/ 	.byte	0x06
	.zero		1


	//   ....[55]....
        /*0478*/ 	.word	0x00003040
        /*047c*/ 	.word	0x000000ff
        /*0480*/ 	.word	0x00000008
        /*0484*/ 	.short	0x010a
        /*0486*/ 	.byte	0x06
	.zero		1


	//   ....[56]....
        /*0488*/ 	.word	0x00003100
        /*048c*/ 	.word	0x000000ff
        /*0490*/ 	.word	0x00000000
        /*0494*/ 	.short	0x0101
        /*0496*/ 	.byte	0x07
	.zero		1


	//   ....[57]....
        /*0498*/ 	.word	0x00003440
        /*049c*/ 	.word	0x00000000
        /*04a0*/ 	.word	0x00000060
        /*04a4*/ 	.short	0x010a
        /*04a6*/ 	.byte	0xff
	.zero		1


	//   ....[58]....
        /*04a8*/ 	.word	0x00003500
        /*04ac*/ 	.word	0x00000000
        /*04b0*/ 	.word	0x00000000
        /*04b4*/ 	.short	0x0101
        /*04b6*/ 	.byte	0xff
	.zero		1


	//   ....[59]....
        /*04b8*/ 	.word	0x000035c0
        /*04bc*/ 	.word	0x000000ff
        /*04c0*/ 	.word	0x00000000
        /*04c4*/ 	.short	0x010a
        /*04c6*/ 	.byte	0x08
	.zero		1


	//   ....[60]....
        /*04c8*/ 	.word	0x000035d0
        /*04cc*/ 	.word	0x000000ff
        /*04d0*/ 	.word	0x000000a0
        /*04d4*/ 	.short	0x010a
        /*04d6*/ 	.byte	0x09
	.zero		1


	//   ....[61]....
        /*04d8*/ 	.word	0x00003680
        /*04dc*/ 	.word	0x000000ff
        /*04e0*/ 	.word	0x00000000
        /*04e4*/ 	.short	0x010a
        /*04e6*/ 	.byte	0x08
	.zero		1


	//   ....[62]....
        /*04e8*/ 	.word	0x000037b0
        /*04ec*/ 	.word	0x000000ff
        /*04f0*/ 	.word	0x00000000
        /*04f4*/ 	.short	0x010a
        /*04f6*/ 	.byte	0x1e
	.zero		1


	//   ....[63]....
        /*04f8*/ 	.word	0x00003ab0
        /*04fc*/ 	.word	0x000000ff
        /*0500*/ 	.word	0x00000000
        /*0504*/ 	.short	0x010a
        /*0506*/ 	.byte	0x08
	.zero		1


	//   ....[64]....
        /*0508*/ 	.word	0x00003b40
        /*050c*/ 	.word	0x000000ff
        /*0510*/ 	.word	0x00000000
        /*0514*/ 	.short	0x010a
        /*0516*/ 	.byte	0x08
	.zero		1


	//   ....[65]....
        /*0518*/ 	.word	0x00003bd0
        /*051c*/ 	.word	0x000000ff
        /*0520*/ 	.word	0x00000000
        /*0524*/ 	.short	0x010a
        /*0526*/ 	.byte	0x08
	.zero		1


	//   ....[66]....
        /*0528*/ 	.word	0x00003c70
        /*052c*/ 	.word	0x00000000
        /*0530*/ 	.word	0x00000000
        /*0534*/ 	.short	0x010a
        /*0536*/ 	.byte	0xff
	.zero		1


	//   ....[67]....
        /*0538*/ 	.word	0x00003cb0
        /*053c*/ 	.word	0x00000000
        /*0540*/ 	.word	0x00000000
        /*0544*/ 	.short	0x010a
        /*0546*/ 	.byte	0xff
	.zero		1


	//   ....[68]....
        /*0548*/ 	.word	0x00003d20
        /*054c*/ 	.word	0x000000ff
        /*0550*/ 	.word	0x00000000
        /*0554*/ 	.short	0x0101
        /*0556*/ 	.byte	0x05
	.zero		1


	//   ....[69]....
        /*0558*/ 	.word	0x00003d60
        /*055c*/ 	.word	0x000000ff
        /*0560*/ 	.word	0x000000e0
        /*0564*/ 	.short	0x010a
        /*0566*/ 	.byte	0x07
	.zero		1


	//   ....[70]....
        /*0568*/ 	.word	0x00003db0
        /*056c*/ 	.word	0x000000ff
        /*0570*/ 	.word	0x00000000
        /*0574*/ 	.short	0x0101
        /*0576*/ 	.byte	0x05
	.zero		1


	//   ....[71]....
        /*0578*/ 	.word	0x000041e0
        /*057c*/ 	.word	0x00000000
        /*0580*/ 	.word	0x00000060
        /*0584*/ 	.short	0x010a
        /*0586*/ 	.byte	0xff
	.zero		1


	//   ....[72]....
        /*0588*/ 	.word	0x000042a0
        /*058c*/ 	.word	0x00000000
        /*0590*/ 	.word	0x00000000
        /*0594*/ 	.short	0x0101
        /*0596*/ 	.byte	0xff
	.zero		1


	//   ....[73]....
        /*0598*/ 	.word	0x000045c0
        /*059c*/ 	.word	0x000000ff
        /*05a0*/ 	.word	0x00000058
        /*05a4*/ 	.short	0x010a
        /*05a6*/ 	.byte	0x07
	.zero		1


	//   ....[74]....
        /*05a8*/ 	.word	0x000047b0
        /*05ac*/ 	.word	0x000000ff
        /*05b0*/ 	.word	0x00000040
        /*05b4*/ 	.short	0x010a
        /*05b6*/ 	.byte	0x07
	.zero		1


	//   ....[75]....
        /*05b8*/ 	.word	0x00004a10
        /*05bc*/ 	.word	0x000000ff
        /*05c0*/ 	.word	0x00000030
        /*05c4*/ 	.short	0x010b
        /*05c6*/ 	.byte	0x07
	.zero		1


	//   ....[76]....
        /*05c8*/ 	.word	0x00004a80
        /*05cc*/ 	.word	0x000000ff
        /*05d0*/ 	.word	0x00000000
        /*05d4*/ 	.short	0x0101
        /*05d6*/ 	.byte	0x0e
	.zero		1


	//   ....[77]....
        /*05d8*/ 	.word	0x00004ac0
        /*05dc*/ 	.word	0x000000ff
        /*05e0*/ 	.word	0x00000048
        /*05e4*/ 	.short	0x010a
        /*05e6*/ 	.byte	0x07
	.zero		1


	//   ....[78]....
        /*05e8*/ 	.word	0x00004cf0
        /*05ec*/ 	.word	0x000000ff
        /*05f0*/ 	.word	0x00000038
        /*05f4*/ 	.short	0x010b
        /*05f6*/ 	.byte	0x07
	.zero		1


	//   ....[79]....
        /*05f8*/ 	.word	0x00004d10
        /*05fc*/ 	.word	0x000000ff
        /*0600*/ 	.word	0x00000000
        /*0604*/ 	.short	0x0101
        /*0606*/ 	.byte	0x0d
	.zero		1


	//   ....[80]....
        /*0608*/ 	.word	0x00004d40
        /*060c*/ 	.word	0x000000ff
        /*0610*/ 	.word	0x00000040
        /*0614*/ 	.short	0x010a
        /*0616*/ 	.byte	0x07
	.zero		1


	//   ....[81]....
        /*0618*/ 	.word	0x00004d80
        /*061c*/ 	.word	0x00000000
        /*0620*/ 	.word	0x00000048
        /*0624*/ 	.short	0x010a
        /*0626*/ 	.byte	0xff
	.zero		1


	//   ....[82]....
        /*0628*/ 	.word	0x000050c0
        /*062c*/ 	.word	0x00000000
        /*0630*/ 	.word	0x00000060
        /*0634*/ 	.short	0x010a
        /*0636*/ 	.byte	0xff
	.zero		1


	//   ....[83]....
        /*0638*/ 	.word	0x000051d0
        /*063c*/ 	.word	0x00000000
        /*0640*/ 	.word	0x00000000
        /*0644*/ 	.short	0x0101
        /*0646*/ 	.byte	0xff
	.zero		1


	//   ....[84]....
        /*0648*/ 	.word	0x00005be0
        /*064c*/ 	.word	0x00000003
        /*0650*/ 	.word	0x00000030
        /*0654*/ 	.short	0x010a
        /*0656*/ 	.byte	0xff
	.zero		1


	//   ....[85]....
        /*0658*/ 	.word	0x00005c30
        /*065c*/ 	.word	0x0000006e
        /*0660*/ 	.word	0x00000080
        /*0664*/ 	.short	0x010a
        /*0666*/ 	.byte	0xff
	.zero		1


	//   ....[86]....
        /*0668*/ 	.word	0x00005d50
        /*066c*/ 	.word	0x00000003
        /*0670*/ 	.word	0x00000030
        /*0674*/ 	.short	0x010a
        /*0676*/ 	.byte	0xff
	.zero		1


	//   ....[87]....
        /*0678*/ 	.word	0x00005e70
        /*067c*/ 	.word	0x00000000
        /*0680*/ 	.word	0x00000000
        /*0684*/ 	.short	0x0101
        /*0686*/ 	.byte	0xff
	.zero		1


	//   ....[88]....
        /*0688*/ 	.word	0x00005ef0
        /*068c*/ 	.word	0x0000006e
        /*0690*/ 	.word	0x00000080
        /*0694*/ 	.short	0x010a
        /*0696*/ 	.byte	0xff
	.zero		1


	//   ....[89]....
        /*0698*/ 	.word	0x00006ac0
        /*069c*/ 	.word	0x0000004b
        /*06a0*/ 	.word	0x00000030
        /*06a4*/ 	.short	0x010a
        /*06a6*/ 	.byte	0xff
	.zero		1


	//   ....[90]....
        /*06a8*/ 	.word	0x00006b70
        /*06ac*/ 	.word	0x0000004b
        /*06b0*/ 	.word	0x00000030
        /*06b4*/ 	.short	0x010a
        /*06b6*/ 	.byte	0xff
	.zero		1


	//   ....[91]....
        /*06b8*/ 	.word	0x00006c90
        /*06bc*/ 	.word	0x00000000
        /*06c0*/ 	.word	0x00000000
        /*06c4*/ 	.short	0x0101
        /*06c6*/ 	.byte	0xff
	.zero		1


	//   ....[92]....
        /*06c8*/ 	.word	0x00006f50
        /*06cc*/ 	.word	0x0000006e
        /*06d0*/ 	.word	0x00000000
        /*06d4*/ 	.short	0x0101
        /*06d6*/ 	.byte	0xff
	.zero		1


	//   ....[93]....
        /*06d8*/ 	.word	0x000079b0
        /*06dc*/ 	.word	0x00000003
        /*06e0*/ 	.word	0x000000d0
        /*06e4*/ 	.short	0x010a
        /*06e6*/ 	.byte	0xff
	.zero		1


	//   ....[94]....
        /*06e8*/ 	.word	0x00007a10
        /*06ec*/ 	.word	0x00000002
        /*06f0*/ 	.word	0x00000018
        /*06f4*/ 	.short	0x010a
        /*06f6*/ 	.byte	0xff
	.zero		1


	//   ....[95]....
        /*06f8*/ 	.word	0x00007a70
        /*06fc*/ 	.word	0x00000002
        /*0700*/ 	.word	0x00000018
        /*0704*/ 	.short	0x010a
        /*0706*/ 	.byte	0xff
	.zero		1


	//   ....[96]....
        /*0708*/ 	.word	0x00007ac0
        /*070c*/ 	.word	0x00000002
        /*0710*/ 	.word	0x00000060
        /*0714*/ 	.short	0x010a
        /*0716*/ 	.byte	0xff
	.zero		1


	//   ....[97]....
        /*0718*/ 	.word	0x00007b20
        /*071c*/ 	.word	0x00000000
        /*0720*/ 	.word	0x00000000
        /*0724*/ 	.short	0x010a
        /*0726*/ 	.byte	0xff
	.zero		1


	//   ....[98]....
        /*0728*/ 	.word	0x00007b80
        /*072c*/ 	.word	0x00000000
        /*0730*/ 	.word	0x00000000
        /*0734*/ 	.short	0x010a
        /*0736*/ 	.byte	0xff
	.zero		1


	//   ....[99]....
        /*0738*/ 	.word	0x00007bd0
        /*073c*/ 	.word	0x00000000
        /*0740*/ 	.word	0x000000c0
        /*0744*/ 	.short	0x010a
        /*0746*/ 	.byte	0xff
	.zero		1


	//   ....[100]....
        /*0748*/ 	.word	0x00007c30
        /*074c*/ 	.word	0x00000000
        /*0750*/ 	.word	0x00000070
        /*0754*/ 	.short	0x010a
        /*0756*/ 	.byte	0xff
	.zero		1


	//   ....[101]....
        /*0758*/ 	.word	0x00007c80
        /*075c*/ 	.word	0x00000000
        /*0760*/ 	.word	0x00000060
        /*0764*/ 	.short	0x010a
        /*0766*/ 	.byte	0xff
	.zero		1


	//   ....[102]....
        /*0768*/ 	.word	0x00007ce0
        /*076c*/ 	.word	0x00000000
        /*0770*/ 	.word	0x00000070
        /*0774*/ 	.short	0x010a
        /*0776*/ 	.byte	0xff
	.zero		1


	//   ....[103]....
        /*0778*/ 	.word	0x00007d40
        /*077c*/ 	.word	0x00000004
        /*0780*/ 	.word	0x00000008
        /*0784*/ 	.short	0x010a
        /*0786*/ 	.byte	0xff
	.zero		1


	//   ....[104]....
        /*0788*/ 	.word	0x00007e20
        /*078c*/ 	.word	0x00000002
        /*0790*/ 	.word	0x00000008
        /*0794*/ 	.short	0x010a
        /*0796*/ 	.byte	0xff
	.zero		1


	//   ....[105]....
        /*0798*/ 	.word	0x00007e70
        /*079c*/ 	.word	0x00000000
        /*07a0*/ 	.word	0x00000060
        /*07a4*/ 	.short	0x010a
        /*07a6*/ 	.byte	0xff
	.zero		1


	//   ....[106]....
        /*07a8*/ 	.word	0x00007ed0
        /*07ac*/ 	.word	0x00000000
        /*07b0*/ 	.word	0x000000a0
        /*07b4*/ 	.short	0x010a
        /*07b6*/ 	.byte	0xff
	.zero		1


	//   ....[107]....
        /*07b8*/ 	.word	0x00007f30
        /*07bc*/ 	.word	0x00000000
        /*07c0*/ 	.word	0x00000000
        /*07c4*/ 	.short	0x010a
        /*07c6*/ 	.byte	0xff
	.zero		1


	//   ....[108]....
        /*07c8*/ 	.word	0x00007f90
        /*07cc*/ 	.word	0x00000000
        /*07d0*/ 	.word	0x00000000
        /*07d4*/ 	.short	0x010a
        /*07d6*/ 	.byte	0xff
	.zero		1


	//   ....[109]....
        /*07d8*/ 	.word	0x00007ff0
        /*07dc*/ 	.word	0x00000000
        /*07e0*/ 	.word	0x00000000
        /*07e4*/ 	.short	0x010a
        /*07e6*/ 	.byte	0xff
	.zero		1


	//   ....[110]....
        /*07e8*/ 	.word	0x00008050
        /*07ec*/ 	.word	0x00000000
        /*07f0*/ 	.word	0x00000000
        /*07f4*/ 	.short	0x010a
        /*07f6*/ 	.byte	0xff
	.zero		1


	//   ....[111]....
        /*07f8*/ 	.word	0x000080b0
        /*07fc*/ 	.word	0x00000000
        /*0800*/ 	.word	0x000000e0
        /*0804*/ 	.short	0x010a
        /*0806*/ 	.byte	0xff
	.zero		1


	//   ....[112]....
        /*0808*/ 	.word	0x00008100
        /*080c*/ 	.word	0x00000000
        /*0810*/ 	.word	0x00000060
        /*0814*/ 	.short	0x010a
        /*0816*/ 	.byte	0xff
	.zero		1


	//   ....[113]....
        /*0818*/ 	.word	0x00008160
        /*081c*/ 	.word	0x00000000
        /*0820*/ 	.word	0x00000058
        /*0824*/ 	.short	0x010a
        /*0826*/ 	.byte	0xff
	.zero		1


	//   ....[114]....
        /*0828*/ 	.word	0x000081c0
        /*082c*/ 	.word	0x00000003
        /*0830*/ 	.word	0x00000040
        /*0834*/ 	.short	0x010a
        /*0836*/ 	.byte	0xff
	.zero		1


	//   ....[115]....
        /*0838*/ 	.word	0x00008220
        /*083c*/ 	.word	0x00000003
        /*0840*/ 	.word	0x00000048
        /*0844*/ 	.short	0x010a
        /*0846*/ 	.byte	0xff
	.zero		1


	//   ....[116]....
        /*0848*/ 	.word	0x00008280
        /*084c*/ 	.word	0x00000000
        /*0850*/ 	.word	0x00000040
        /*0854*/ 	.short	0x010a
        /*0856*/ 	.byte	0xff
	.zero		1


	//   ....[117]....
        /*0858*/ 	.word	0x000082d0
        /*085c*/ 	.word	0x00000000
        /*0860*/ 	.word	0x00000060
        /*0864*/ 	.short	0x010a
        /*0866*/ 	.byte	0xff
	.zero		1


	//   ....[118]....
        /*0868*/ 	.word	0x00008320
        /*086c*/ 	.word	0x00000003
        /*0870*/ 	.word	0x00000030
        /*0874*/ 	.short	0x010a
        /*0876*/ 	.byte	0xff
	.zero		1


	//   ....[119]....
        /*0878*/ 	.word	0x00008370
        /*087c*/ 	.word	0x0000006e
        /*0880*/ 	.word	0x00000080
        /*0884*/ 	.short	0x010a
        /*0886*/ 	.byte	0xff
	.zero		1


	//   ....[120]....
        /*0888*/ 	.word	0x000083c0
        /*088c*/ 	.word	0x0000004b
        /*0890*/ 	.word	0x00000030
        /*0894*/ 	.short	0x010a
        /*0896*/ 	.byte	0xff
	.zero		1


	//----- nvinfo : EIATTR_NUM_MBARRIERS
	.align		4
.L_47:
        /*0898*/ 	.byte	0x03, 0x38
        /*089a*/ 	.short	0x001d


	//----- nvinfo : EIATTR_EXIT_INSTR_OFFSETS
	.align		4
        /*089c*/ 	.byte	0x04, 0x1c
        /*089e*/ 	.short	(.L_49 - .L_48)


	//   ....[0]....
.L_48:
        /*08a0*/ 	.word	0x00002700


	//   ....[1]....
        /*08a4*/ 	.word	0x00002c00


	//   ....[2]....
        /*08a8*/ 	.word	0x00002c60


	//   ....[3]....
        /*08ac*/ 	.word	0x00003fe0


	//   ....[4]....
        /*08b0*/ 	.word	0x00004db0


	//   ....[5]....
        /*08b4*/ 	.word	0x00004df0


	//   ....[6]....
        /*08b8*/ 	.word	0x000079a0


	//----- nvinfo : EIATTR_MAX_THREADS
	.align		4
.L_49:
        /*08bc*/ 	.byte	0x04, 0x05
        /*08be*/ 	.short	(.L_51 - .L_50)
.L_50:
        /*08c0*/ 	.word	0x00000100
        /*08c4*/ 	.word	0x00000001
        /*08c8*/ 	.word	0x00000001


	//----- nvinfo : EIATTR_CRS_STACK_SIZE
	.align		4
.L_51:
        /*08cc*/ 	.byte	0x04, 0x1e
        /*08ce*/ 	.short	(.L_53 - .L_52)
.L_52:
        /*08d0*/ 	.word	0x00000000


	//----- nvinfo : EIATTR_CBANK_PARAM_SIZE
	.align		4
.L_53:
        /*08d4*/ 	.byte	0x03, 0x19
        /*08d6*/ 	.short	0x0800


	//----- nvinfo : EIATTR_PARAM_CBANK
	.align		4
        /*08d8*/ 	.byte	0x04, 0x0a
        /*08da*/ 	.short	(.L_55 - .L_54)
	.align		4
.L_54:
        /*08dc*/ 	.word	index@(.nv.constant0._ZN7cutlass13device_kernelINS_4gemm6kernel13GemmUniversalIN4cute5tupleIJiiiiEEENS1_10collective13CollectiveMmaINS1_35MainloopSm100TmaUmmaWarpSpecializedILi3ELi2ELi4ENS5_IJNS4_1CILi2EEENSA_ILi1EEESC_EEEEENS5_IJNSA_ILi128EEESF_SF_EEEaNS5_IJlSC_lEEEaSH_NS4_8TiledMMAINS4_8MMA_AtomIJNS4_21SM100_MMA_S8_2x1SM_SSIaaiLi128ELi128ELNS4_4UMMA5MajorE0ELSM_0ELNSL_8SaturateE0EEEEEENS4_6LayoutINS5_IJSC_SC_SC_EEENS5_IJNSA_ILi0EEESS_SS_EEEEENS5_IJNS4_10UnderscoreESV_SV_EEEEENS4_18SM100_TMA_2SM_LOADENS4_14ComposedLayoutINS4_7SwizzleILi3ELi4ELi3EEENS4_18smem_ptr_flag_bitsILi8EEENSQ_INS5_IJNSA_ILi8EEESF_EEENS5_IJSF_SC_EEEEEEEvNS4_8identityESY_S18_vS19_EENS_8epilogue10collective18CollectiveEpilogueINS1B_23Sm100TmaWarpSpecializedILi2ELi2ELi32ELb0ELb0EEEJNS5_IJNSA_ILi64EEESF_SF_EEENS5_IJNSQ_IS1G_SC_EENSQ_INS5_IJNSA_ILi32EEESB_EEENS5_IJSC_S1G_EEEEEEEEaSH_aSH_NS1B_6fusion15FusionCallbacksIS1F_NS1O_17LinearCombinationIaiaiLNS_15FloatRoundStyleE2EEES1H_S1N_JEEENS4_5SM1004TMEM4LOAD26SM100_TMEM_LOAD_32dp32b32xENS4_13SM90_TMA_LOADENSZ_INS10_ILi1ELi4ELi3EEES13_NSQ_INS5_IJS14_S1J_EEENS5_IJS1J_SC_EEEEEEENS4_39AutoVectorizingCopyWithAssumedAlignmentILi128EEENS4_14SM90_TMA_STOREES23_S25_S25_EEEvvEEEEvNT_6ParamsE)
        /*08e0*/ 	.short	0x0380
        /*08e2*/ 	.short	0x0800


	//----- nvinfo : EIATTR_SW_WAR
	.align		4
.L_55:
        /*08e4*/ 	.byte	0x04, 0x36
        /*08e6*/ 	.short	(.L_57 - .L_56)
.L_56:
        /*08e8*/ 	.word	0x00000008
.L_57:


//--------------------- .nv.callgraph             --------------------------
	.section	.nv.callgraph,"",@"SHT_CUDA_CALLGRAPH"
	.align	4
	.sectionentsize	8
	.align		4
        /*0000*/ 	.word	0x00000000
	.align		4
        /*0004*/ 	.word	0xffffffff
	.align		4
        /*0008*/ 	.word	index@(_ZN7cutlass13device_kernelINS_4gemm6kernel13GemmUniversalIN4cute5tupleIJiiiiEEENS1_10collective13CollectiveMmaINS1_35MainloopSm100TmaUmmaWarpSpecializedILi3ELi2ELi4ENS5_IJNS4_1CILi2EEENSA_ILi1EEESC_EEEEENS5_IJNSA_ILi128EEESF_SF_EEEaNS5_IJlSC_lEEEaSH_NS4_8TiledMMAINS4_8MMA_AtomIJNS4_21SM100_MMA_S8_2x1SM_SSIaaiLi128ELi128ELNS4_4UMMA5MajorE0ELSM_0ELNSL_8SaturateE0EEEEEENS4_6LayoutINS5_IJSC_SC_SC_EEENS5_IJNSA_ILi0EEESS_SS_EEEEENS5_IJNS4_10UnderscoreESV_SV_EEEEENS4_18SM100_TMA_2SM_LOADENS4_14ComposedLayoutINS4_7SwizzleILi3ELi4ELi3EEENS4_18smem_ptr_flag_bitsILi8EEENSQ_INS5_IJNSA_ILi8EEESF_EEENS5_IJSF_SC_EEEEEEEvNS4_8identityESY_S18_vS19_EENS_8epilogue10collective18CollectiveEpilogueINS1B_23Sm100TmaWarpSpecializedILi2ELi2ELi32ELb0ELb0EEEJNS5_IJNSA_ILi64EEESF_SF_EEENS5_IJNSQ_IS1G_SC_EENSQ_INS5_IJNSA_ILi32EEESB_EEENS5_IJSC_S1G_EEEEEEEEaSH_aSH_NS1B_6fusion15FusionCallbacksIS1F_NS1O_17LinearCombinationIaiaiLNS_15FloatRoundStyleE2EEES1H_S1N_JEEENS4_5SM1004TMEM4LOAD26SM100_TMEM_LOAD_32dp32b32xENS4_13SM90_TMA_LOADENSZ_INS10_ILi1ELi4ELi3EEES13_NSQ_INS5_IJS14_S1J_EEENS5_IJS1J_SC_EEEEEEENS4_39AutoVectorizingCopyWithAssumedAlignmentILi128EEENS4_14SM90_TMA_STOREES23_S25_S25_EEEvvEEEEvNT_6ParamsE)
	.align		4
        /*000c*/ 	.word	index@(__assertfail)
	.align		4
        /*0010*/ 	.word	0x00000000
	.align		4
        /*0014*/ 	.word	0xfffffffe
	.align		4
        /*0018*/ 	.word	0x00000000
	.align		4
        /*001c*/ 	.word	0xfffffffd
	.align		4
        /*0020*/ 	.word	0x00000000
	.align		4
        /*0024*/ 	.word	0xfffffffc


//--------------------- .nv.constant4             --------------------------
	.section	.nv.constant4,"a",@progbits
	.align	8
	.align		8
.nv.constant4:
        /*0000*/ 	.dword	__assertfail
	.align		8
        /*0008*/ 	.dword	__unnamed_1
	.align		8
        /*0010*/ 	.dword	__unnamed_2
	.align		8
        /*0018*/ 	.dword	_ZN40_INTERNAL_9d60f865_4_k_cu_8c789d93_103424cuda3std3__45__cpo5beginE
	.align		8
        /*0020*/ 	.dword	_ZN40_INTERNAL_9d60f865_4_k_cu_8c789d93_103424cuda3std3__45__cpo3endE
	.align		8
        /*0028*/ 	.dword	_ZN40_INTERNAL_9d60f865_4_k_cu_8c789d93_103424cuda3std3__45__cpo6cbeginE
	.align		8
        /*0030*/ 	.dword	_ZN40_INTERNAL_9d60f865_4_k_cu_8c789d93_103424cuda3std3__45__cpo4cendE
	.align		8
        /*0038*/ 	.dword	_ZN40_INTERNAL_9d60f865_4_k_cu_8c789d93_103424cuda3std3__442_GLOBAL__N__9d60f865_4_k_cu_8c789d93_103426ignoreE
	.align		8
        /*0040*/ 	.dword	_ZN40_INTERNAL_9d60f865_4_k_cu_8c789d93_103424cuda3std3__419piecewise_constructE
	.align		8
        /*0048*/ 	.dword	_ZN40_INTERNAL_9d60f865_4_k_cu_8c789d93_103424cuda3std3__48in_placeE
	.align		8
        /*0050*/ 	.dword	_ZN40_INTERNAL_9d60f865_4_k_cu_8c789d93_103424cuda3std6ranges3__45__cpo4swapE
	.align		8
        /*0058*/ 	.dword	_ZN40_INTERNAL_9d60f865_4_k_cu_8c789d93_103424cuda3std6ranges3__45__cpo9iter_moveE
	.align		8
        /*0060*/ 	.dword	_ZN40_INTERNAL_9d60f865_4_k_cu_8c789d93_103424cute7productE
	.align		8
        /*0068*/ 	.dword	_ZN40_INTERNAL_9d60f865_4_k_cu_8c789d93_103424cute1_E
	.align		8
        /*0070*/ 	.dword	$str$25
	.align		8
        /*0078*/ 	.dword	$str$26
	.align		8
        /*0080*/ 	.dword	$str$27
	.align		8
        /*0088*/ 	.dword	$str$28


//--------------------- .text._ZN7cutlass13device_kernelINS_4gemm6kernel13GemmUniversalIN4cute5tupleIJiiiiEEENS1_10collective13CollectiveMmaINS1_35MainloopSm100TmaUmmaWarpSpecializedILi3ELi2ELi4ENS5_IJNS4_1CILi2EEENSA_ILi1EEESC_EEEEENS5_IJNSA_ILi128EEESF_SF_EEEaNS5_IJlSC_lEEEaSH_NS4_8TiledMMAINS4_8MMA_AtomIJNS4_21SM100_MMA_S8_2x1SM_SSIaaiLi128ELi128ELNS4_4UMMA5MajorE0ELSM_0ELNSL_8SaturateE0EEEEEENS4_6LayoutINS5_IJSC_SC_SC_EEENS5_IJNSA_ILi0EEESS_SS_EEEEENS5_IJNS4_10UnderscoreESV_SV_EEEEENS4_18SM100_TMA_2SM_LOADENS4_14ComposedLayoutINS4_7SwizzleILi3ELi4ELi3EEENS4_18smem_ptr_flag_bitsILi8EEENSQ_INS5_IJNSA_ILi8EEESF_EEENS5_IJSF_SC_EEEEEEEvNS4_8identityESY_S18_vS19_EENS_8epilogue10collective18CollectiveEpilogueINS1B_23Sm100TmaWarpSpecializedILi2ELi2ELi32ELb0ELb0EEEJNS5_IJNSA_ILi64EEESF_SF_EEENS5_IJNSQ_IS1G_SC_EENSQ_INS5_IJNSA_ILi32EEESB_EEENS5_IJSC_S1G_EEEEEEEEaSH_aSH_NS1B_6fusion15FusionCallbacksIS1F_NS1O_17LinearCombinationIaiaiLNS_15FloatRoundStyleE2EEES1H_S1N_JEEENS4_5SM1004TMEM4LOAD26SM100_TMEM_LOAD_32dp32b32xENS4_13SM90_TMA_LOADENSZ_INS10_ILi1ELi4ELi3EEES13_NSQ_INS5_IJS14_S1J_EEENS5_IJS1J_SC_EEEEEEENS4_39AutoVectorizingCopyWithAssumedAlignmentILi128EEENS4_14SM90_TMA_STOREES23_S25_S25_EEEvvEEEEvNT_6ParamsE --------------------------
	.section	.text._ZN7cutlass13device_kernelINS_4gemm6kernel13GemmUniversalIN4cute5tupleIJiiiiEEENS1_10collective13CollectiveMmaINS1_35MainloopSm100TmaUmmaWarpSpecializedILi3ELi2ELi4ENS5_IJNS4_1CILi2EEENSA_ILi1EEESC_EEEEENS5_IJNSA_ILi128EEESF_SF_EEEaNS5_IJlSC_lEEEaSH_NS4_8TiledMMAINS4_8MMA_AtomIJNS4_21SM100_MMA_S8_2x1SM_SSIaaiLi128ELi128ELNS4_4UMMA5MajorE0ELSM_0ELNSL_8SaturateE0EEEEEENS4_6LayoutINS5_IJSC_SC_SC_EEENS5_IJNSA_ILi0EEESS_SS_EEEEENS5_IJNS4_10UnderscoreESV_SV_EEEEENS4_18SM100_TMA_2SM_LOADENS4_14ComposedLayoutINS4_7SwizzleILi3ELi4ELi3EEENS4_18smem_ptr_flag_bitsILi8EEENSQ_INS5_IJNSA_ILi8EEESF_EEENS5_IJSF_SC_EEEEEEEvNS4_8identityESY_S18_vS19_EENS_8epilogue10collective18CollectiveEpilogueINS1B_23Sm100TmaWarpSpecializedILi2ELi2ELi32ELb0ELb0EEEJNS5_IJNSA_ILi64EEESF_SF_EEENS5_IJNSQ_IS1G_SC_EENSQ_INS5_IJNSA_ILi32EEESB_EEENS5_IJSC_S1G_EEEEEEEEaSH_aSH_NS1B_6fusion15FusionCallbacksIS1F_NS1O_17LinearCombinationIaiaiLNS_15FloatRoundStyleE2EEES1H_S1N_JEEENS4_5SM1004TMEM4LOAD26SM100_TMEM_LOAD_32dp32b32xENS4_13SM90_TMA_LOADENSZ_INS10_ILi1ELi4ELi3EEES13_NSQ_INS5_IJS14_S1J_EEENS5_IJS1J_SC_EEEEEEENS4_39AutoVectorizingCopyWithAssumedAlignmentILi128EEENS4_14SM90_TMA_STOREES23_S25_S25_EEEvvEEEEvNT_6ParamsE,"ax",@progbits
	.align	128
.text._ZN7cutlass13device_kernelINS_4gemm6kernel13GemmUniversalIN4cute5tupleIJiiiiEEENS1_10collective13CollectiveMmaINS1_35MainloopSm100TmaUmmaWarpSpecializedILi3ELi2ELi4ENS5_IJNS4_1CILi2EEENSA_ILi1EEESC_EEEEENS5_IJNSA_ILi128EEESF_SF_EEEaNS5_IJlSC_lEEEaSH_NS4_8TiledMMAINS4_8MMA_AtomIJNS4_21SM100_MMA_S8_2x1SM_SSIaaiLi128ELi128ELNS4_4UMMA5MajorE0ELSM_0ELNSL_8SaturateE0EEEEEENS4_6LayoutINS5_IJSC_SC_SC_EEENS5_IJNSA_ILi0EEESS_SS_EEEEENS5_IJNS4_10UnderscoreESV_SV_EEEEENS4_18SM100_TMA_2SM_LOADENS4_14ComposedLayoutINS4_7SwizzleILi3ELi4ELi3EEENS4_18smem_ptr_flag_bitsILi8EEENSQ_INS5_IJNSA_ILi8EEESF_EEENS5_IJSF_SC_EEEEEEEvNS4_8identityESY_S18_vS19_EENS_8epilogue10collective18CollectiveEpilogueINS1B_23Sm100TmaWarpSpecializedILi2ELi2ELi32ELb0ELb0EEEJNS5_IJNSA_ILi64EEESF_SF_EEENS5_IJNSQ_IS1G_SC_EENSQ_INS5_IJNSA_ILi32EEESB_EEENS5_IJSC_S1G_EEEEEEEEaSH_aSH_NS1B_6fusion15FusionCallbacksIS1F_NS1O_17LinearCombinationIaiaiLNS_15FloatRoundStyleE2EEES1H_S1N_JEEENS4_5SM1004TMEM4LOAD26SM100_TMEM_LOAD_32dp32b32xENS4_13SM90_TMA_LOADENSZ_INS10_ILi1ELi4ELi3EEES13_NSQ_INS5_IJS14_S1J_EEENS5_IJS1J_SC_EEEEEEENS4_39AutoVectorizingCopyWithAssumedAlignmentILi128EEENS4_14SM90_TMA_STOREES23_S25_S25_EEEvvEEEEvNT_6ParamsE:
        .type           _ZN7cutlass13device_kernelINS_4gemm6kernel13GemmUniversalIN4cute5tupleIJiiiiEEENS1_10collective13CollectiveMmaINS1_35MainloopSm100TmaUmmaWarpSpecializedILi3ELi2ELi4ENS5_IJNS4_1CILi2EEENSA_ILi1EEESC_EEEEENS5_IJNSA_ILi128EEESF_SF_EEEaNS5_IJlSC_lEEEaSH_NS4_8TiledMMAINS4_8MMA_AtomIJNS4_21SM100_MMA_S8_2x1SM_SSIaaiLi128ELi128ELNS4_4UMMA5MajorE0ELSM_0ELNSL_8SaturateE0EEEEEENS4_6LayoutINS5_IJSC_SC_SC_EEENS5_IJNSA_ILi0EEESS_SS_EEEEENS5_IJNS4_10UnderscoreESV_SV_EEEEENS4_18SM100_TMA_2SM_LOADENS4_14ComposedLayoutINS4_7SwizzleILi3ELi4ELi3EEENS4_18smem_ptr_flag_bitsILi8EEENSQ_INS5_IJNSA_ILi8EEESF_EEENS5_IJSF_SC_EEEEEEEvNS4_8identityESY_S18_vS19_EENS_8epilogue10collective18CollectiveEpilogueINS1B_23Sm100TmaWarpSpecializedILi2ELi2ELi32ELb0ELb0EEEJNS5_IJNSA_ILi64EEESF_SF_EEENS5_IJNSQ_IS1G_SC_EENSQ_INS5_IJNSA_ILi32EEESB_EEENS5_IJSC_S1G_EEEEEEEEaSH_aSH_NS1B_6fusion15FusionCallbacksIS1F_NS1O_17LinearCombinationIaiaiLNS_15FloatRoundStyleE2EEES1H_S1N_JEEENS4_5SM1004TMEM4LOAD26SM100_TMEM_LOAD_32dp32b32xENS4_13SM90_TMA_LOADENSZ_INS10_ILi1ELi4ELi3EEES13_NSQ_INS5_IJS14_S1J_EEENS5_IJS1J_SC_EEEEEEENS4_39AutoVectorizingCopyWithAssumedAlignmentILi128EEENS4_14SM90_TMA_STOREES23_S25_S25_EEEvvEEEEvNT_6ParamsE,@function
        .size           _ZN7cutlass13device_kernelINS_4gemm6kernel13GemmUniversalIN4cute5tupleIJiiiiEEENS1_10collective13CollectiveMmaINS1_35MainloopSm100TmaUmmaWarpSpecializedILi3ELi2ELi4ENS5_IJNS4_1CILi2EEENSA_ILi1EEESC_EEEEENS5_IJNSA_ILi128EEESF_SF_EEEaNS5_IJlSC_lEEEaSH_NS4_8TiledMMAINS4_8MMA_AtomIJNS4_21SM100_MMA_S8_2x1SM_SSIaaiLi128ELi128ELNS4_4UMMA5MajorE0ELSM_0ELNSL_8SaturateE0EEEEEENS4_6LayoutINS5_IJSC_SC_SC_EEENS5_IJNSA_ILi0EEESS_SS_EEEEENS5_IJNS4_10UnderscoreESV_SV_EEEEENS4_18SM100_TMA_2SM_LOADENS4_14ComposedLayoutINS4_7SwizzleILi3ELi4ELi3EEENS4_18smem_ptr_flag_bitsILi8EEENSQ_INS5_IJNSA_ILi8EEESF_EEENS5_IJSF_SC_EEEEEEEvNS4_8identityESY_S18_vS19_EENS_8epilogue10collective18CollectiveEpilogueINS1B_23Sm100TmaWarpSpecializedILi2ELi2ELi32ELb0ELb0EEEJNS5_IJNSA_ILi64EEESF_SF_EEENS5_IJNSQ_IS1G_SC_EENSQ_INS5_IJNSA_ILi32EEESB_EEENS5_IJSC_S1G_EEEEEEEEaSH_aSH_NS1B_6fusion15FusionCallbacksIS1F_NS1O_17LinearCombinationIaiaiLNS_15FloatRoundStyleE2EEES1H_S1N_JEEENS4_5SM1004TMEM4LOAD26SM100_TMEM_LOAD_32dp32b32xENS4_13SM90_TMA_LOADENSZ_INS10_ILi1ELi4ELi3EEES13_NSQ_INS5_IJS14_S1J_EEENS5_IJS1J_SC_EEEEEEENS4_39AutoVectorizingCopyWithAssumedAlignmentILi128EEENS4_14SM90_TMA_STOREES23_S25_S25_EEEvvEEEEvNT_6ParamsE,(.L_x_160 - _ZN7cutlass13device_kernelINS_4gemm6kernel13GemmUniversalIN4cute5tupleIJiiiiEEENS1_10collective13CollectiveMmaINS1_35MainloopSm100TmaUmmaWarpSpecializedILi3ELi2ELi4ENS5_IJNS4_1CILi2EEENSA_ILi1EEESC_EEEEENS5_IJNSA_ILi128EEESF_SF_EEEaNS5_IJlSC_lEEEaSH_NS4_8TiledMMAINS4_8MMA_AtomIJNS4_21SM100_MMA_S8_2x1SM_SSIaaiLi128ELi128ELNS4_4UMMA5MajorE0ELSM_0ELNSL_8SaturateE0EEEEEENS4_6LayoutINS5_IJSC_SC_SC_EEENS5_IJNSA_ILi0EEESS_SS_EEEEENS5_IJNS4_10UnderscoreESV_SV_EEEEENS4_18SM100_TMA_2SM_LOADENS4_14ComposedLayoutINS4_7SwizzleILi3ELi4ELi3EEENS4_18smem_ptr_flag_bitsILi8EEENSQ_INS5_IJNSA_ILi8EEESF_EEENS5_IJSF_SC_EEEEEEEvNS4_8identityESY_S18_vS19_EENS_8epilogue10collective18CollectiveEpilogueINS1B_23Sm100TmaWarpSpecializedILi2ELi2ELi32ELb0ELb0EEEJNS5_IJNSA_ILi64EEESF_SF_EEENS5_IJNSQ_IS1G_SC_EENSQ_INS5_IJNSA_ILi32EEESB_EEENS5_IJSC_S1G_EEEEEEEEaSH_aSH_NS1B_6fusion15FusionCallbacksIS1F_NS1O_17LinearCombinationIaiaiLNS_15FloatRoundStyleE2EEES1H_S1N_JEEENS4_5SM1004TMEM4LOAD26SM100_TMEM_LOAD_32dp32b32xENS4_13SM90_TMA_LOADENSZ_INS10_ILi1ELi4ELi3EEES13_NSQ_INS5_IJS14_S1J_EEENS5_IJS1J_SC_EEEEEEENS4_39AutoVectorizingCopyWithAssumedAlignmentILi128EEENS4_14SM90_TMA_STOREES23_S25_S25_EEEvvEEEEvNT_6ParamsE)
        .other          _ZN7cutlass13device_kernelINS_4gemm6kernel13GemmUniversalIN4cute5tupleIJiiiiEEENS1_10collective13CollectiveMmaINS1_35MainloopSm100TmaUmmaWarpSpecializedILi3ELi2ELi4ENS5_IJNS4_1CILi2EEENSA_ILi1EEESC_EEEEENS5_IJNSA_ILi128EEESF_SF_EEEaNS5_IJlSC_lEEEaSH_NS4_8TiledMMAINS4_8MMA_AtomIJNS4_21SM100_MMA_S8_2x1SM_SSIaaiLi128ELi128ELNS4_4UMMA5MajorE0ELSM_0ELNSL_8SaturateE0EEEEEENS4_6LayoutINS5_IJSC_SC_SC_EEENS5_IJNSA_ILi0EEESS_SS_EEEEENS5_IJNS4_10UnderscoreESV_SV_EEEEENS4_18SM100_TMA_2SM_LOADENS4_14ComposedLayoutINS4_7SwizzleILi3ELi4ELi3EEENS4_18smem_ptr_flag_bitsILi8EEENSQ_INS5_IJNSA_ILi8EEESF_EEENS5_IJSF_SC_EEEEEEEvNS4_8identityESY_S18_vS19_EENS_8epilogue10collective18CollectiveEpilogueINS1B_23Sm100TmaWarpSpecializedILi2ELi2ELi32ELb0ELb0EEEJNS5_IJNSA_ILi64EEESF_SF_EEENS5_IJNSQ_IS1G_SC_EENSQ_INS5_IJNSA_ILi32EEESB_EEENS5_IJSC_S1G_EEEEEEEEaSH_aSH_NS1B_6fusion15FusionCallbacksIS1F_NS1O_17LinearCombinationIaiaiLNS_15FloatRoundStyleE2EEES1H_S1N_JEEENS4_5SM1004TMEM4LOAD26SM100_TMEM_LOAD_32dp32b32xENS4_13SM90_TMA_LOADENSZ_INS10_ILi1ELi4ELi3EEES13_NSQ_INS5_IJS14_S1J_EEENS5_IJS1J_SC_EEEEEEENS4_39AutoVectorizingCopyWithAssumedAlignmentILi128EEENS4_14SM90_TMA_STOREES23_S25_S25_EEEvvEEEEvNT_6ParamsE,@"STO_CUDA_ENTRY STV_DEFAULT"
_ZN7cutlass13device_kernelINS_4gemm6kernel13GemmUniversalIN4cute5tupleIJiiiiEEENS1_10collective13CollectiveMmaINS1_35MainloopSm100TmaUmmaWarpSpecializedILi3ELi2ELi4ENS5_IJNS4_1CILi2EEENSA_ILi1EEESC_EEEEENS5_IJNSA_ILi128EEESF_SF_EEEaNS5_IJlSC_lEEEaSH_NS4_8TiledMMAINS4_8MMA_AtomIJNS4_21SM100_MMA_S8_2x1SM_SSIaaiLi128ELi128ELNS4_4UMMA5MajorE0ELSM_0ELNSL_8SaturateE0EEEEEENS4_6LayoutINS5_IJSC_SC_SC_EEENS5_IJNSA_ILi0EEESS_SS_EEEEENS5_IJNS4_10UnderscoreESV_SV_EEEEENS4_18SM100_TMA_2SM_LOADENS4_14ComposedLayoutINS4_7SwizzleILi3ELi4ELi3EEENS4_18smem_ptr_flag_bitsILi8EEENSQ_INS5_IJNSA_ILi8EEESF_EEENS5_IJSF_SC_EEEEEEEvNS4_8identityESY_S18_vS19_EENS_8epilogue10collective18CollectiveEpilogueINS1B_23Sm100TmaWarpSpecializedILi2ELi2ELi32ELb0ELb0EEEJNS5_IJNSA_ILi64EEESF_SF_EEENS5_IJNSQ_IS1G_SC_EENSQ_INS5_IJNSA_ILi32EEESB_EEENS5_IJSC_S1G_EEEEEEEEaSH_aSH_NS1B_6fusion15FusionCallbacksIS1F_NS1O_17LinearCombinationIaiaiLNS_15FloatRoundStyleE2EEES1H_S1N_JEEENS4_5SM1004TMEM4LOAD26SM100_TMEM_LOAD_32dp32b32xENS4_13SM90_TMA_LOADENSZ_INS10_ILi1ELi4ELi3EEES13_NSQ_INS5_IJS14_S1J_EEENS5_IJS1J_SC_EEEEEEENS4_39AutoVectorizingCopyWithAssumedAlignmentILi128EEENS4_14SM90_TMA_STOREES23_S25_S25_EEEvvEEEEvNT_6ParamsE:
[----:B------:R-:W1:Y:S01]  /*0000*/  LDC R1, c[0x0][0x37c] ;  /* 0x0000df00ff017b82 */ /* 0x000e620000000800 */
[----:B------:R-:W2:Y:S01]  /*0010*/  S2R R108, SR_TID.X ;  /* 0x00000000006c7919 */ /* 0x000ea20000002100 */
[----:B------:R-:W3:Y:S06]  /*0020*/  LDCU.64 UR6, c[0x0][0x890] ;  /* 0x00011200ff0677ac */ /* 0x000eec0008000a00 */
[----:B------:R-:W4:Y:S01]  /*0030*/  S2UR UR37, SR_CgaCtaId ;  /* 0x00000000002579c3 */ /* 0x000f220000008800 */
[----:B------:R-:W-:Y:S02]  /*0040*/  PRMT R91, RZ, 0x7610, R91 ;  /* 0x00007610ff5b7816 */ /* 0x000fe4000000005b */
[----:B------:R-:W-:Y:S01]  /*0050*/  ELECT P1, URZ, PT ;  /* 0x0000000000ff782f */ /* 0x000fe20003820000 */
[----:B------:R-:W1:Y:S01]  /*0060*/  LDCU.64 UR46, c[0x0][0x358] ;  /* 0x00006b00ff2e77ac */ /* 0x000e620008000a00 */
[----:B---3--:R-:W-:-:S04]  /*0070*/  UISETP.NE.U32.AND UP0, UPT, UR6, URZ, UPT ;  /* 0x000000ff0600728c */ /* 0x008fc8000bf05070 */
[----:B------:R-:W-:Y:S02]  /*0080*/  UISETP.NE.AND.EX UP0, UPT, UR7, URZ, UPT, UP0 ;  /* 0x000000ff0700728c */ /* 0x000fe4000bf05300 */
[----:B----4-:R-:W-:Y:S02]  /*0090*/  ULOP3.LUT UR5, UR37, 0x1, URZ, 0xc0, !UPT ;  /* 0x0000000125057892 */ /* 0x010fe4000f8ec0ff */
[----:B------:R-:W-:Y:S01]  /*00a0*/  ULOP3.LUT UR4, UR37, 0x1, URZ, 0x3c, !UPT ;  /* 0x0000000125047892 */ /* 0x000fe2000f8e3cff */
[----:B--2---:R-:W-:-:S05]  /*00b0*/  SHF.R.U32.HI R97, RZ, 0x5, R108 ;  /* 0x00000005ff617819 */ /* 0x004fca000001166c */
[----:B------:R-:W2:Y:S02]  /*00c0*/  SHFL.IDX PT, R0, R97, RZ, 0x1f ;  /* 0x00001fff61007589 */ /* 0x000ea400000e0000 */
[----:B--2---:R-:W-:Y:S01]  /*00d0*/  R2UR UR10, R0 ;  /* 0x00000000000a72ca */ /* 0x004fe200000e0000 */
[----:B-1----:R-:W-:-:S14]  /*00e0*/  BRA.U UP0, `(.L_x_0) ;  /* 0x00000001002c7547 */ /* 0x002fdc000b800000 */
[----:B------:R-:W1:Y:S02]  /*00f0*/  LDCU.64 UR8, c[0x0][0x888] ;  /* 0x00011100ff0877ac */ /* 0x000e640008000a00 */
[----:B-1----:R-:W-:-:S04]  /*0100*/  UISETP.NE.U32.AND UP0, UPT, UR8, URZ, UPT ;  /* 0x000000ff0800728c */ /* 0x002fc8000bf05070 */
[----:B------:R-:W-:-:S09]  /*0110*/  UISETP.NE.AND.EX UP0, UPT, UR9, URZ, UPT, UP0 ;  /* 0x000000ff0900728c */ /* 0x000fd2000bf05300 */
[----:B------:R-:W-:Y:S05]  /*0120*/  BRA.U !UP0, `(.L_x_1) ;  /* 0x0000000108107547 */ /* 0x000fea000b800000 */
[----:B------:R-:W1:Y:S02]  /*0130*/  LDC.64 R50, c[0x0][0x888] ;  /* 0x00022200ff327b82 */ /* 0x000e640000000a00 */
[----:B-1----:R1:W5:Y:S01]  /*0140*/  LDG.E R50, desc[UR46][R50.64] ;  /* 0x0000002e32327981 */ /* 0x002362000c1e1900 */
[----:B------:R-:W-:Y:S01]  /*0150*/  HFMA2 R91, -RZ, RZ, 0, 5.9604644775390625e-08 ;  /* 0x00000001ff5b7431 */ /* 0x000fe200000001ff */
[----:B------:R-:W-:Y:S05]  /*0160*/  BRA `(.L_x_0) ;  /* 0x00000000000c7947 */ /* 0x000fea0003800000 */
.L_x_1:
[----:B------:R-:W1:Y:S01]  /*0170*/  LDCU UR8, c[0x0][0x880] ;  /* 0x00011000ff0877ac */ /* 0x000e620008000800 */
[----:B------:R-:W-:Y:S01]  /*0180*/  HFMA2 R91, -RZ, RZ, 0, 5.9604644775390625e-08 ;  /* 0x00000001ff5b7431 */ /* 0x000fe200000001ff */
[----:B-1----:R-:W-:-:S07]  /*0190*/  MOV R50, UR8 ;  /* 0x0000000800327c02 */ /* 0x002fce0008000f00 */
.L_x_0:
[----:B------:R-:W2:Y:S02]  /*01a0*/  LDCU.64 UR8, c[0x0][0x8b0] ;  /* 0x00011600ff0877ac */ /* 0x000ea40008000a00 */
[----:B--2---:R-:W-:-:S04]  /*01b0*/  UISETP.NE.U32.AND UP0, UPT, UR8, URZ, UPT ;  /* 0x000000ff0800728c */ /* 0x004fc8000bf05070 */
[----:B------:R-:W-:-:S09]  /*01c0*/  UISETP.NE.AND.EX UP0, UPT, UR9, URZ, UPT, UP0 ;  /* 0x000000ff0900728c */ /* 0x000fd2000bf05300 */
[----:B------:R-:W-:Y:S05]  /*01d0*/  BRA.U UP0, `(.L_x_2) ;  /* 0x0000000100247547 */ /* 0x000fea000b800000 */
[----:B------:R-:W2:Y:S02]  /*01e0*/  LDCU.64 UR8, c[0x0][0x8a8] ;  /* 0x00011500ff0877ac */ /* 0x000ea40008000a00 */
[----:B--2---:R-:W-:-:S04]  /*01f0*/  UISETP.NE.U32.AND UP0, UPT, UR8, URZ, UPT ;  /* 0x000000ff0800728c */ /* 0x004fc8000bf05070 */
[----:B------:R-:W-:-:S09]  /*0200*/  UISETP.NE.AND.EX UP0, UPT, UR9, URZ, UPT, UP0 ;  /* 0x000000ff0900728c */ /* 0x000fd2000bf05300 */
[----:B------:R-:W-:Y:S05]  /*0210*/  BRA.U !UP0, `(.L_x_3) ;  /* 0x00000001080c7547 */ /* 0x000fea000b800000 */
[----:B------:R-:W2:Y:S02]  /*0220*/  LDC.64 R46, c[0x0][0x8a8] ;  /* 0x00022a00ff2e7b82 */ /* 0x000ea40000000a00 */
[----:B--2---:R2:W5:Y:S01]  /*0230*/  LDG.E R46, desc[UR46][R46.64] ;  /* 0x0000002e2e2e7981 */ /* 0x004562000c1e1900 */
[----:B------:R-:W-:Y:S05]  /*0240*/  BRA `(.L_x_2) ;  /* 0x0000000000087947 */ /* 0x000fea0003800000 */
.L_x_3:
[----:B------:R-:W2:Y:S02]  /*0250*/  LDCU UR8, c[0x0][0x8a0] ;  /* 0x00011400ff0877ac */ /* 0x000ea40008000800 */
[----:B--2---:R-:W-:Y:S02]  /*0260*/  MOV R46, UR8 ;  /* 0x00000008002e7c02 */ /* 0x004fe40008000f00 */
.L_x_2:
[----:B------:R-:W-:Y:S01]  /*0270*/  IMAD.U32 R0, RZ, RZ, UR10 ;  /* 0x0000000aff007e24 */ /* 0x000fe2000f8e00ff */
[----:B------:R-:W-:Y:S04]  /*0280*/  BSSY.RECONVERGENT B0, `(.L_x_4) ;  /* 0x000000c000007945 */ /* 0x000fe80003800200 */
[C---:B------:R-:W-:Y:S02]  /*0290*/  ISETP.NE.OR P2, PT, R0.reuse, 0x1, !P1 ;  /* 0x000000010000780c */ /* 0x040fe40004f45670 */
[----:B------:R-:W-:-:S11]  /*02a0*/  ISETP.NE.OR P0, PT, R0, 0x3, !P1 ;  /* 0x000000030000780c */ /* 0x000fd60004f05670 */
[----:B------:R-:W-:Y:S05]  /*02b0*/  @P2 BRA `(.L_x_5) ;  /* 0x0000000000202947 */ /* 0x000fea0003800000 */
[----:B------:R-:W3:Y:S02]  /*02c0*/  LDCU.64 UR8, c[0x0][0x348] ;  /* 0x00006900ff0877ac */ /* 0x000ee40008000a00 */
[----:B---3--:R-:W-:Y:S02]  /*02d0*/  UIADD3 UR12, UP1, UPT, UR8, 0x80, URZ ;  /* 0x00000080080c7890 */ /* 0x008fe4000ff3e0ff */
[----:B------:R-:W-:Y:S02]  /*02e0*/  UIADD3 UR8, UP0, UPT, UR8, 0x180, URZ ;  /* 0x0000018008087890 */ /* 0x000fe4000ff1e0ff */
[----:B------:R-:W-:Y:S02]  /*02f0*/  UIADD3.X UR13, UPT, UPT, URZ, UR9, URZ, UP1, !UPT ;  /* 0x00000009ff0d7290 */ /* 0x000fe40008ffe4ff */
[----:B------:R-:W-:-:S07]  /*0300*/  UIADD3.X UR9, UPT, UPT, URZ, UR9, URZ, UP0, !UPT ;  /* 0x00000009ff097290 */ /* 0x000fce00087fe4ff */
[----:B------:R3:W-:Y:S02]  /*0310*/  UTMACCTL.PF [UR12] ;  /* 0x000000000c0079b9 */ /* 0x0007e40008040000 */
[----:B------:R3:W-:Y:S02]  /*0320*/  UTMACCTL.PF [UR8] ;  /* 0x00000000080079b9 */ /* 0x0007e40008040000 */
[----:B---3--:R-:W-:Y:S01]  /*0330*/  NOP ;  /* 0x0000000000007918 */ /* 0x008fe20000000000 */
.L_x_5:
[----:B------:R-:W-:Y:S05]  /*0340*/  BSYNC.RECONVERGENT B0 ;  /* 0x0000000000007941 */ /* 0x000fea0003800200 */
.L_x_4:
[----:B------:R-:W-:Y:S04]  /*0350*/  BSSY.RECONVERGENT B0, `(.L_x_6) ;  /* 0x000000a000007945 */ /* 0x000fe80003800200 */
        /* <DEDUP_REMOVED lines=9> */
.L_x_7:
[----:B------:R-:W-:Y:S05]  /*03f0*/  BSYNC.RECONVERGENT B0 ;  /* 0x0000000000007941 */ /* 0x000fea0003800200 */
.L_x_6:
[----:B------:R-:W3:Y:S01]  /*0400*/  LDCU.64 UR8, c[0x0][0x888] ;  /* 0x00011100ff0877ac */ /* 0x000ee20008000a00 */
[----:B------:R-:W-:Y:S02]  /*0410*/  UISETP.EQ.U32.AND UP1, UPT, UR6, URZ, UPT ;  /* 0x000000ff0600728c */ /* 0x000fe4000bf22070 */
[----:B------:R-:W-:Y:S02]  /*0420*/  UPLOP3.LUT UP5, UPT, UPT, UPT, UPT, 0x80, 0x8 ;  /* 0x000000000008789c */ /* 0x000fe40003faf070 */
[----:B---3--:R-:W-:-:S04]  /*0430*/  UISETP.NE.U32.AND UP0, UPT, UR8, URZ, UPT ;  /* 0x000000ff0800728c */ /* 0x008fc8000bf05070 */
[----:B------:R-:W-:-:S04]  /*0440*/  UISETP.NE.AND.EX UP0, UPT, UR9, URZ, UPT, UP0 ;  /* 0x000000ff0900728c */ /* 0x000fc8000bf05300 */
[----:B------:R-:W-:-:S04]  /*0450*/  UISETP.EQ.OR.EX UP2, UPT, UR7, URZ, !UP0, UP1 ;  /* 0x000000ff0700728c */ /* 0x000fc8000c742710 */
[----:B------:R-:W-:-:S05]  /*0460*/  UP2UR UR50, UPR, URZ, 0x4 ;  /* 0x00000004ff327883 */ /* 0x000fca0008000000 */
[----:B------:R-:W-:Y:S07]  /*0470*/  BRA.U !UP2, `(.L_x_8) ;  /* 0x000000010a207547 */ /* 0x000fee000b800000 */
[----:B-----5:R-:W-:Y:S01]  /*0480*/  R2UR UR8, R50 ;  /* 0x00000000320872ca */ /* 0x020fe200000e0000 */
[----:B------:R-:W-:Y:S02]  /*0490*/  UISETP.NE.U32.AND UP2, UPT, UR6, URZ, UPT ;  /* 0x000000ff0600728c */ /* 0x000fe4000bf45070 */
[----:B------:R-:W-:Y:S02]  /*04a0*/  USEL UR6, URZ, 0xffffffff, UP0 ;  /* 0xffffffffff067887 */ /* 0x000fe40008000000 */
[----:B------:R-:W-:-:S08]  /*04b0*/  UISETP.NE.AND.EX UP2, UPT, UR7, URZ, UPT, UP2 ;  /* 0x000000ff0700728c */ /* 0x000fd0000bf45320 */
[----:B------:R-:W-:-:S04]  /*04c0*/  UISETP.NE.AND UP1, UPT, UR8, URZ, UPT ;  /* 0x000000ff0800728c */ /* 0x000fc8000bf25270 */
[----:B------:R-:W-:-:S04]  /*04d0*/  @!UP2 USEL UR6, URZ, 0xffffffff, UP1 ;  /* 0xffffffffff06a887 */ /* 0x000fc80008800000 */
[----:B------:R-:W-:-:S04]  /*04e0*/  ULOP3.LUT UR6, UR6, 0x1, URZ, 0xc0, !UPT ;  /* 0x0000000106067892 */ /* 0x000fc8000f8ec0ff */
[----:B------:R-:W-:-:S11]  /*04f0*/  UISETP.NE.U32.AND UP5, UPT, UR6, 0x1, UPT ;  /* 0x000000010600788c */ /* 0x000fd6000bfa5070 */
.L_x_8:
[----:B------:R-:W3:Y:S01]  /*0500*/  SHFL.IDX PT, R0, R97, RZ, 0x1f ;  /* 0x00001fff61007589 */ /* 0x000ee200000e0000 */
[----:B------:R-:W-:-:S04]  /*0510*/  UISETP.NE.AND UP1, UPT, UR10, 0x2, UPT ;  /* 0x000000020a00788c */ /* 0x000fc8000bf25270 */
[----:B------:R-:W-:Y:S02]  /*0520*/  UISETP.EQ.AND UP2, UPT, UR5, URZ, !UP1 ;  /* 0x000000ff0500728c */ /* 0x000fe4000cf42270 */
[----:B------:R-:W-:-:S04]  /*0530*/  USEL UR6, URZ, 0x1, UP1 ;  /* 0x00000001ff067887 */ /* 0x000fc80008800000 */
[----:B------:R-:W-:Y:S02]  /*0540*/  PLOP3.LUT P5, PT, P1, PT, UP2, 0x80, 0x8 ;  /* 0x000000000008781c */ /* 0x000fe40000faf028 */
[----:B---3--:R-:W-:-:S13]  /*0550*/  ISETP.NE.AND P0, PT, R0, RZ, PT ;  /* 0x000000ff0000720c */ /* 0x008fda0003f05270 */
[----:B------:R-:W-:Y:S05]  /*0560*/  @P0 BRA `(.L_x_9) ;  /* 0x00000000003c0947 */ /* 0x000fea0003800000 */
[----:B------:R-:W-:Y:S01]  /*0570*/  UMOV UR8, 0x400 ;  /* 0x0000040000087882 */ /* 0x000fe20000000000 */
[----:B------:R-:W-:Y:S01]  /*0580*/  UMOV UR7, 0x1 ;  /* 0x0000000100077882 */ /* 0x000fe20000000000 */
[----:B------:R-:W-:Y:S02]  /*0590*/  ULEA UR8, UR37, UR8, 0x18 ;  /* 0x0000000825087291 */ /* 0x000fe4000f8ec0ff */
[----:B------:R-:W-:-:S04]  /*05a0*/  UIADD3 UR12, UPT, UPT, -UR7, 0x100000, URZ ;  /* 0x00100000070c7890 */ /* 0x000fc8000fffe1ff */
[----:B------:R-:W-:Y:S02]  /*05b0*/  USHF.L.U32 UR13, UR12, 0xb, URZ ;  /* 0x0000000b0c0d7899 */ /* 0x000fe400080006ff */
[----:B------:R-:W-:Y:S01]  /*05c0*/  USHF.L.U32 UR12, UR12, 0x1, URZ ;  /* 0x000000010c0c7899 */ /* 0x000fe200080006ff */
[----:B------:R-:W-:Y:S01]  /*05d0*/  ELECT P0, URZ, PT ;  /* 0x0000000000ff782f */ /* 0x000fe20003800000 */
[----:B------:R-:W3:Y:S10]  /*05e0*/  FENCE.VIEW.ASYNC.S ;  /* 0x00000000000073c6 */ /* 0x000ef40000000000 */
[----:B---3--:R3:W4:Y:S01]  /*05f0*/  SYNCS.EXCH.64 URZ, [UR8], UR12 ;  /* 0x0000000c08ff75b2 */ /* 0x0087220008000100 */
[----:B------:R3:W1:Y:S01]  /*0600*/  SYNCS.EXCH.64 URZ, [UR8+0x18], UR12 ;  /* 0x0000180c08ff75b2 */ /* 0x0006620008000100 */
[----:B------:R3:W1:Y:S01]  /*0610*/  SYNCS.EXCH.64 URZ, [UR8+0x8], UR12 ;  /* 0x0000080c08ff75b2 */ /* 0x0006620008000100 */
[----:B------:R3:W1:Y:S01]  /*0620*/  SYNCS.EXCH.64 URZ, [UR8+0x20], UR12 ;  /* 0x0000200c08ff75b2 */ /* 0x0006620008000100 */
[----:B------:R3:W1:Y:S01]  /*0630*/  SYNCS.EXCH.64 URZ, [UR8+0x10], UR12 ;  /* 0x0000100c08ff75b2 */ /* 0x0006620008000100 */
[----:B------:R3:W1:Y:S01]  /*0640*/  SYNCS.EXCH.64 URZ, [UR8+0x28], UR12 ;  /* 0x0000280c08ff75b2 */ /* 0x0006620008000100 */
[----:B------:R-:W-:Y:S01]  /*0650*/  NOP ;  /* 0x0000000000007918 */ /* 0x000fe20000000000 */
.L_x_9:
[----:B------:R-:W2:Y:S01]  /*0660*/  SHFL.IDX PT, R0, R97, RZ, 0x1f ;  /* 0x00001fff61007589 */ /* 0x000ea200000e0000 */
[----:B------:R-:W-:Y:S01]  /*0670*/  NOP ;  /* 0x0000000000007918 */ /* 0x000fe20000000000 */
[----:B--2---:R-:W-:-:S13]  /*0680*/  ISETP.NE.AND P0, PT, R0, 0x1, PT ;  /* 0x000000010000780c */ /* 0x004fda0003f05270 */
[----:B------:R-:W-:Y:S05]  /*0690*/  @P0 BRA `(.L_x_10) ;  /* 0x0000000000440947 */ /* 0x000fea0003800000 */
[----:B------:R-:W-:Y:S01]  /*06a0*/  UMOV UR9, 0x400 ;  /* 0x0000040000097882 */ /* 0x000fe20000000000 */
[----:B---3--:R-:W-:Y:S01]  /*06b0*/  UMOV UR8, 0x20 ;  /* 0x0000002000087882 */ /* 0x008fe20000000000 */
[----:B------:R-:W-:Y:S01]  /*06c0*/  UMOV UR7, 0x80 ;  /* 0x0000008000077882 */ /* 0x000fe20000000000 */
[----:B------:R-:W-:Y:S02]  /*06d0*/  ULEA UR9, UR37, UR9, 0x18 ;  /* 0x0000000925097291 */ /* 0x000fe4000f8ec0ff */
[----:B------:R-:W-:-:S04]  /*06e0*/  UIADD3 UR12, UPT, UPT, -UR8, 0x100000, URZ ;  /* 0x00100000080c7890 */ /* 0x000fc8000fffe1ff */
[----:B------:R-:W-:Y:S02]  /*06f0*/  USHF.L.U32 UR13, UR12, 0xb, URZ ;  /* 0x0000000b0c0d7899 */ /* 0x000fe400080006ff */
[----:B------:R-:W-:Y:S02]  /*0700*/  USHF.L.U32 UR12, UR12, 0x1, URZ ;  /* 0x000000010c0c7899 */ /* 0x000fe400080006ff */
[----:B------:R-:W-:-:S04]  /*0710*/  UIADD3 UR14, UPT, UPT, -UR7, 0x100000, URZ ;  /* 0x00100000070e7890 */ /* 0x000fc8000fffe1ff */
[----:B------:R-:W-:Y:S02]  /*0720*/  USHF.L.U32 UR15, UR14, 0xb, URZ ;  /* 0x0000000b0e0f7899 */ /* 0x000fe400080006ff */
[----:B------:R-:W-:Y:S01]  /*0730*/  USHF.L.U32 UR14, UR14, 0x1, URZ ;  /* 0x000000010e0e7899 */ /* 0x000fe200080006ff */
[----:B------:R-:W-:Y:S01]  /*0740*/  ELECT P0, URZ, PT ;  /* 0x0000000000ff782f */ /* 0x000fe20003800000 */
[----:B------:R-:W2:Y:S02]  /*0750*/  FENCE.VIEW.ASYNC.S ;  /* 0x00000000000073c6 */ /* 0x000ea40000000000 */
[----:B--2---:R2:W3:Y:S08]  /*0760*/  SYNCS.EXCH.64 URZ, [UR9+0x30], UR12 ;  /* 0x0000300c09ff75b2 */ /* 0x0044f00008000100 */
[----:B------:R2:W1:Y:S01]  /*0770*/  SYNCS.EXCH.64 URZ, [UR9+0x40], UR14 ;  /* 0x0000400e09ff75b2 */ /* 0x0004620008000100 */
[----:B------:R2:W1:Y:S01]  /*0780*/  SYNCS.EXCH.64 URZ, [UR9+0x38], UR12 ;  /* 0x0000380c09ff75b2 */ /* 0x0004620008000100 */
[----:B------:R2:W1:Y:S01]  /*0790*/  SYNCS.EXCH.64 URZ, [UR9+0x48], UR14 ;  /* 0x0000480e09ff75b2 */ /* 0x0004620008000100 */
[----:B------:R-:W-:Y:S01]  /*07a0*/  NOP ;  /* 0x0000000000007918 */ /* 0x000fe20000000000 */
.L_x_10:
[----:B------:R-:W4:Y:S01]  /*07b0*/  SHFL.IDX PT, R0, R97, RZ, 0x1f ;  /* 0x00001fff61007589 */ /* 0x000f2200000e0000 */
[----:B------:R-:W-:Y:S01]  /*07c0*/  NOP ;  /* 0x0000000000007918 */ /* 0x000fe20000000000 */
[----:B----4-:R-:W-:-:S13]  /*07d0*/  ISETP.NE.AND P0, PT, R0, 0x3, PT ;  /* 0x000000030000780c */ /* 0x010fda0003f05270 */
[----:B------:R-:W-:Y:S05]  /*07e0*/  @P0 BRA `(.L_x_11) ;  /* 0x00000000002c0947 */ /* 0x000fea0003800000 */
[----:B---3--:R-:W-:Y:S01]  /*07f0*/  UMOV UR8, 0x400 ;  /* 0x0000040000087882 */ /* 0x008fe20000000000 */
[----:B------:R-:W-:Y:S01]  /*0800*/  UMOV UR7, 0x20 ;  /* 0x0000002000077882 */ /* 0x000fe20000000000 */
[----:B------:R-:W-:Y:S02]  /*0810*/  ULEA UR8, UR37, UR8, 0x18 ;  /* 0x0000000825087291 */ /* 0x000fe4000f8ec0ff */
[----:B--2---:R-:W-:-:S04]  /*0820*/  UIADD3 UR12, UPT, UPT, -UR7, 0x100000, URZ ;  /* 0x00100000070c7890 */ /* 0x004fc8000fffe1ff */
[----:B------:R-:W-:Y:S02]  /*0830*/  USHF.L.U32 UR13, UR12, 0xb, URZ ;  /* 0x0000000b0c0d7899 */ /* 0x000fe400080006ff */
[----:B------:R-:W-:Y:S01]  /*0840*/  USHF.L.U32 UR12, UR12, 0x1, URZ ;  /* 0x000000010c0c7899 */ /* 0x000fe200080006ff */
[----:B------:R-:W-:Y:S01]  /*0850*/  ELECT P0, URZ, PT ;  /* 0x0000000000ff782f */ /* 0x000fe20003800000 */
[----:B------:R-:W2:Y:S10]  /*0860*/  FENCE.VIEW.ASYNC.S ;  /* 0x00000000000073c6 */ /* 0x000eb40000000000 */
[----:B--2---:R4:W2:Y:S01]  /*0870*/  SYNCS.EXCH.64 URZ, [UR8+0x50], UR12 ;  /* 0x0000500c08ff75b2 */ /* 0x0048a20008000100 */
[----:B------:R4:W3:Y:S02]  /*0880*/  SYNCS.EXCH.64 URZ, [UR8+0x58], UR12 ;  /* 0x0000580c08ff75b2 */ /* 0x0008e40008000100 */
[----:B----4-:R-:W-:Y:S01]  /*0890*/  NOP ;  /* 0x0000000000007918 */ /* 0x010fe20000000000 */
.L_x_11:
[----:B------:R-:W4:Y:S01]  /*08a0*/  SHFL.IDX PT, R0, R97, RZ, 0x1f ;  /* 0x00001fff61007589 */ /* 0x000f2200000e0000 */
[----:B------:R-:W-:Y:S01]  /*08b0*/  NOP ;  /* 0x0000000000007918 */ /* 0x000fe20000000000 */
[----:B----4-:R-:W-:-:S13]  /*08c0*/  ISETP.NE.AND P0, PT, R0, 0x4, PT ;  /* 0x000000040000780c */ /* 0x010fda0003f05270 */
[----:B------:R-:W-:Y:S05]  /*08d0*/  @P0 BRA `(.L_x_12) ;  /* 0x0000000000480947 */ /* 0x000fea0003800000 */
[----:B--2---:R-:W-:Y:S01]  /*08e0*/  UMOV UR9, 0x1e0 ;  /* 0x000001e000097882 */ /* 0x004fe20000000000 */
[----:B---3--:R-:W-:Y:S01]  /*08f0*/  UMOV UR8, 0x400 ;  /* 0x0000040000087882 */ /* 0x008fe20000000000 */
[----:B------:R-:W-:Y:S01]  /*0900*/  USEL UR9, UR9, 0x1a0, UP5 ;  /* 0x000001a009097887 */ /* 0x000fe2000a800000 */
        /* <DEDUP_REMOVED lines=10> */
[----:B--2---:R4:W2:Y:S08]  /*09b0*/  SYNCS.EXCH.64 URZ, [UR8+0x60], UR12 ;  /* 0x0000600c08ff75b2 */ /* 0x0048b00008000100 */
[----:B------:R4:W3:Y:S01]  /*09c0*/  SYNCS.EXCH.64 URZ, [UR8+0x70], UR14 ;  /* 0x0000700e08ff75b2 */ /* 0x0008e20008000100 */
[----:B------:R4:W1:Y:S01]  /*09d0*/  SYNCS.EXCH.64 URZ, [UR8+0x68], UR12 ;  /* 0x0000680c08ff75b2 */ /* 0x0008620008000100 */
[----:B------:R4:W1:Y:S02]  /*09e0*/  SYNCS.EXCH.64 URZ, [UR8+0x78], UR14 ;  /* 0x0000780e08ff75b2 */ /* 0x0008640008000100 */
[----:B----4-:R-:W-:Y:S01]  /*09f0*/  NOP ;  /* 0x0000000000007918 */ /* 0x010fe20000000000 */
.L_x_12:
[----:B------:R-:W4:Y:S01]  /*0a00*/  SHFL.IDX PT, R0, R97, RZ, 0x1f ;  /* 0x00001fff61007589 */ /* 0x000f2200000e0000 */
[----:B------:R-:W-:Y:S01]  /*0a10*/  NOP ;  /* 0x0000000000007918 */ /* 0x000fe20000000000 */
[----:B----4-:R-:W-:-:S13]  /*0a20*/  ISETP.NE.AND P0, PT, R0, 0x5, PT ;  /* 0x000000050000780c */ /* 0x010fda0003f05270 */
[----:B------:R-:W-:Y:S05]  /*0a30*/  @P0 BRA `(.L_x_13) ;  /* 0x0000000000540947 */ /* 0x000fea0003800000 */
[----:B--2---:R-:W-:Y:S01]  /*0a40*/  UMOV UR9, 0x400 ;  /* 0x0000040000097882 */ /* 0x004fe20000000000 */
        /* <DEDUP_REMOVED lines=14> */
[----:B------:R4:W1:Y:S01]  /*0b30*/  SYNCS.EXCH.64 URZ, [UR9+0xa8], UR14 ;  /* 0x0000a80e09ff75b2 */ /* 0x0008620008000100 */
[----:B------:R4:W1:Y:S01]  /*0b40*/  SYNCS.EXCH.64 URZ, [UR9+0x90], UR12 ;  /* 0x0000900c09ff75b2 */ /* 0x0008620008000100 */
[----:B------:R4:W1:Y:S01]  /*0b50*/  SYNCS.EXCH.64 URZ, [UR9+0xb0], UR14 ;  /* 0x0000b00e09ff75b2 */ /* 0x0008620008000100 */
[----:B------:R4:W1:Y:S01]  /*0b60*/  SYNCS.EXCH.64 URZ, [UR9+0x98], UR12 ;  /* 0x0000980c09ff75b2 */ /* 0x0008620008000100 */
[----:B------:R4:W1:Y:S02]  /*0b70*/  SYNCS.EXCH.64 URZ, [UR9+0xb8], UR14 ;  /* 0x0000b80e09ff75b2 */ /* 0x0008640008000100 */
[----:B----4-:R-:W-:Y:S01]  /*0b80*/  NOP ;  /* 0x0000000000007918 */ /* 0x010fe20000000000 */
.L_x_13:
[----:B------:R-:W4:Y:S01]  /*0b90*/  SHFL.IDX PT, R0, R97, RZ, 0x1f ;  /* 0x00001fff61007589 */ /* 0x000f2200000e0000 */
[----:B------:R-:W-:Y:S01]  /*0ba0*/  ISETP.NE.OR P1, PT, RZ, UR10, !P1 ;  /* 0x0000000aff007c0c */ /* 0x000fe2000cf25670 */
        /* <DEDUP_REMOVED lines=12> */
[----:B------:R4:W3:Y:S01]  /*0c70*/  SYNCS.EXCH.64 URZ, [UR8+0xd0], UR12 ;  /* 0x0000d00c08ff75b2 */ /* 0x0008e20008000100 */
[----:B------:R4:W1:Y:S01]  /*0c80*/  SYNCS.EXCH.64 URZ, [UR8+0xc8], UR12 ;  /* 0x0000c80c08ff75b2 */ /* 0x0008620008000100 */
[----:B------:R4:W1:Y:S02]  /*0c90*/  SYNCS.EXCH.64 URZ, [UR8+0xd8], UR12 ;  /* 0x0000d80c08ff75b2 */ /* 0x0008640008000100 */
[----:B----4-:R-:W-:Y:S01]  /*0ca0*/  NOP ;  /* 0x0000000000007918 */ /* 0x010fe20000000000 */
.L_x_14:
[----:B------:R-:W-:Y:S01]  /*0cb0*/  VOTEU.ALL UP1, P1 ;  /* 0x0000000000ff7886 */ /* 0x000fe20000820000 */
[----:B---3--:R-:W3:Y:S01]  /*0cc0*/  LDCU UR8, c[0x0][0x36c] ;  /* 0x00006d80ff0877ac */ /* 0x008ee20008000800 */
[----:B------:R-:W-:Y:S01]  /*0cd0*/  NOP ;  /* 0x0000000000007918 */ /* 0x000fe20000000000 */
[----:B------:R-:W-:Y:S01]  /*0ce0*/  LOP3.LUT R10, R108, 0x1f, RZ, 0xc0, !PT ;  /* 0x0000001f6c0a7812 */ /* 0x000fe200078ec0ff */
[----:B--2---:R-:W-:Y:S01]  /*0cf0*/  UMOV UR12, 0x20 ;  /* 0x00000020000c7882 */ /* 0x004fe20000000000 */
[----:B------:R-:W-:Y:S01]  /*0d00*/  @!UP1 UMOV UR7, 0x400 ;  /* 0x0000040000079882 */ /* 0x000fe20000000000 */
[----:B------:R-:W-:-:S04]  /*0d10*/  @!UP1 UIADD3 UR12, UPT, UPT, -UR12, 0x100000, URZ ;  /* 0x001000000c0c9890 */ /* 0x000fc8000fffe1ff */
[----:B------:R-:W-:Y:S02]  /*0d20*/  @!UP1 USHF.L.U32 UR13, UR12, 0xb, URZ ;  /* 0x0000000b0c0d9899 */ /* 0x000fe400080006ff */
[----:B------:R-:W-:Y:S02]  /*0d30*/  @!UP1 USHF.L.U32 UR12, UR12, 0x1, URZ ;  /* 0x000000010c0c9899 */ /* 0x000fe400080006ff */
[----:B------:R-:W-:Y:S01]  /*0d40*/  @!UP1 ULEA UR7, UR37, UR7, 0x18 ;  /* 0x0000000725079291 */ /* 0x000fe2000f8ec0ff */
[----:B------:R-:W-:Y:S01]  /*0d50*/  VOTEU.ALL UP1, P1 ;  /* 0x0000000000ff7886 */ /* 0x000fe20000820000 */
[----:B------:R-:W-:Y:S01]  /*0d60*/  UISETP.NE.AND UP4, UPT, UR10, URZ, UPT ;  /* 0x000000ff0a00728c */ /* 0x000fe2000bf85270 */
[----:B------:R-:W2:Y:S09]  /*0d70*/  FENCE.VIEW.ASYNC.S ;  /* 0x00000000000073c6 */ /* 0x000eb20000000000 */
[----:B--2---:R2:W4:Y:S01]  /*0d80*/  @!UP1 SYNCS.EXCH.64 URZ, [UR7+0xe0], UR12 ;  /* 0x0000e00c07ff95b2 */ /* 0x0045220008000100 */
[----:B---3--:R-:W-:-:S09]  /*0d90*/  UISETP.EQ.U32.AND UP1, UPT, UR8, 0x1, UPT ;  /* 0x000000010800788c */ /* 0x008fd2000bf22070 */
[----:B------:R-:W-:Y:S05]  /*0da0*/  BRA.U !UP1, `(.L_x_15) ;  /* 0x0000000109087547 */ /* 0x000fea000b800000 */
[----:B-1--4-:R-:W-:Y:S01]  /*0db0*/  UCGABAR_ARV ;  /* 0x00000000000079c7 */ /* 0x012fe20008000000 */
[----:B------:R-:W-:Y:S05]  /*0dc0*/  BRA `(.L_x_16) ;  /* 0x0000000000047947 */ /* 0x000fea0003800000 */
.L_x_15:
[----:B-1--4-:R-:W-:Y:S01]  /*0dd0*/  NOP ;  /* 0x0000000000007918 */ /* 0x012fe20000000000 */
.L_x_16:
[----:B------:R-:W1:Y:S01]  /*0de0*/  S2R R20, SR_CTAID.Y ;  /* 0x0000000000147919 */ /* 0x000e620000002600 */
[----:B------:R-:W-:-:S05]  /*0df0*/  CS2R.32 R90, SR_CgaSize ;  /* 0x00000000005a7805 */ /* 0x000fca0000008a00 */
[----:B------:R-:W-:-:S05]  /*0e00*/  IMAD R90, R90, -0xa0, RZ ;  /* 0xffffff605a5a7824 */ /* 0x000fca00078e02ff */
[----:B--2---:R-:W-:-:S14]  /*0e10*/  R2UR UR7, R90 ;  /* 0x000000005a0772ca */ /* 0x004fdc00000e0000 */
[----:B------:R-:W2:Y:S01]  /*0e20*/  LDCU UR7, c[0x0][UR7+0x2b4] ;  /* 0x00005680070777ac */ /* 0x000ea20008000800 */
[----:B------:R-:W-:-:S05]  /*0e30*/  CS2R.32 R0, SR_CgaSize ;  /* 0x0000000000007805 */ /* 0x000fca0000008a00 */
[----:B------:R-:W-:-:S06]  /*0e40*/  IMAD R0, R0, -0xa0, RZ ;  /* 0xffffff6000007824 */ /* 0x000fcc00078e02ff */
[----:B------:R-:W3:Y:S01]  /*0e50*/  LDC R0, c[0x0][R0+0x2a4] ;  /* 0x0000a90000007b82 */ /* 0x000ee20000000800 */
[----:B------:R-:W-:Y:S01]  /*0e60*/  PRMT R8, RZ, 0x7610, R8 ;  /* 0x00007610ff087816 */ /* 0x000fe20000000008 */
[----:B------:R-:W4:Y:S01]  /*0e70*/  S2R R11, SR_CTAID.X ;  /* 0x00000000000b7919 */ /* 0x000f220000002500 */
[----:B------:R-:W-:-:S05]  /*0e80*/  CS2R.32 R90, SR_CgaSize ;  /* 0x00000000005a7805 */ /* 0x000fca0000008a00 */
[----:B------:R-:W-:-:S05]  /*0e90*/  IMAD R90, R90, -0xa0, RZ ;  /* 0xffffff605a5a7824 */ /* 0x000fca00078e02ff */
[----:B------:R-:W-:-:S14]  /*0ea0*/  R2UR UR8, R90 ;  /* 0x000000005a0872ca */ /* 0x000fdc00000e0000 */
[----:B------:R-:W3:Y:S01]  /*0eb0*/  LDCU UR8, c[0x0][UR8+0x2b0] ;  /* 0x00005600080877ac */ /* 0x000ee20008000800 */
[----:B------:R-:W-:Y:S01]  /*0ec0*/  UISETP.NE.AND UP2, UPT, UR10, 0x2, UPT ;  /* 0x000000020a00788c */ /* 0x000fe2000bf45270 */
[----:B------:R-:W2:Y:S01]  /*0ed0*/  LDC R9, c[0x0][0xb24] ;  /* 0x0002c900ff097b82 */ /* 0x000ea20000000800 */
[----:B------:R-:W-:-:S05]  /*0ee0*/  CS2R.32 R2, SR_CgaSize ;  /* 0x0000000000027805 */ /* 0x000fca0000008a00 */
[----:B------:R-:W-:-:S06]  /*0ef0*/  IMAD R2, R2, -0xa0, RZ ;  /* 0xffffff6002027824 */ /* 0x000fcc00078e02ff */
[----:B------:R-:W3:Y:S08]  /*0f00*/  LDC R2, c[0x0][R2+0x2a0] ;  /* 0x0000a80002027b82 */ /* 0x000ef00000000800 */
[----:B------:R-:W3:Y:S01]  /*0f10*/  LDC R40, c[0x0][0xb24] ;  /* 0x0002c900ff287b82 */ /* 0x000ee20000000800 */
[----:B-1----:R-:W-:-:S07]  /*0f20*/  I2FP.F32.U32 R3, R20 ;  /* 0x0000001400037245 */ /* 0x002fce0000201000 */
[----:B------:R-:W1:Y:S01]  /*0f30*/  S2UR UR36, SR_CTAID.Z ;  /* 0x00000000002479c3 */ /* 0x000e620000002700 */
[----:B--2---:R-:W-:Y:S01]  /*0f40*/  ISETP.GE.AND P0, PT, R9, 0x1, PT ;  /* 0x000000010900780c */ /* 0x004fe20003f06270 */
[----:B----4-:R-:W-:Y:S01]  /*0f50*/  IMAD.MOV.U32 R21, RZ, RZ, R11 ;  /* 0x000000ffff157224 */ /* 0x010fe200078e000b */
[----:B------:R-:W-:Y:S01]  /*0f60*/  I2FP.F32.U32 R4, R11 ;  /* 0x0000000b00047245 */ /* 0x000fe20000201000 */
[----:B------:R-:W-:Y:S01]  /*0f70*/  FMUL R3, R3, UR7 ;  /* 0x0000000703037c20 */ /* 0x000fe20008400000 */
[----:B------:R-:W2:Y:S03]  /*0f80*/  LDCU UR7, c[0x0][0xb30] ;  /* 0x00016600ff0777ac */ /* 0x000ea60008000800 */
[----:B---3--:R-:W-:Y:S01]  /*0f90*/  FMUL R4, R4, UR8 ;  /* 0x0000000804047c20 */ /* 0x008fe20008400000 */
[----:B------:R-:W3:Y:S08]  /*0fa0*/  F2I.U32.TRUNC.NTZ R83, R3 ;  /* 0x0000000300537305 */ /* 0x000ef0000020f000 */
[----:B------:R-:W4:Y:S01]  /*0fb0*/  F2I.U32.TRUNC.NTZ R90, R4 ;  /* 0x00000004005a7305 */ /* 0x000f22000020f000 */
[----:B--2---:R-:W-:Y:S01]  /*0fc0*/  UISETP.NE.AND UP3, UPT, UR7, 0x1, UPT ;  /* 0x000000010700788c */ /* 0x004fe2000bf65270 */
[----:B---3--:R-:W-:-:S05]  /*0fd0*/  IADD3 R83, PT, PT, -R83, RZ, RZ ;  /* 0x000000ff53537210 */ /* 0x008fca0007ffe1ff */
[----:B------:R-:W-:Y:S01]  /*0fe0*/  IMAD R83, R0, R83, R20 ;  /* 0x0000005300537224 */ /* 0x000fe200078e0214 */
[----:B------:R-:W-:Y:S01]  /*0ff0*/  PRMT R0, RZ, 0x7610, R0 ;  /* 0x00007610ff007816 */ /* 0x000fe20000000000 */
[----:B----4-:R-:W-:-:S04]  /*1000*/  IMAD.MOV R90, RZ, RZ, -R90 ;  /* 0x000000ffff5a7224 */ /* 0x010fc800078e0a5a */
[----:B------:R-:W-:Y:S01]  /*1010*/  IMAD R90, R2, R90, R11 ;  /* 0x0000005a025a7224 */ /* 0x000fe200078e020b */
[----:B-1----:R-:W-:Y:S06]  /*1020*/  BRA.U UP4, `(.L_x_17) ;  /* 0x0000000104247547 */ /* 0x002fec000b800000 */
[----:B------:R-:W-:Y:S01]  /*1030*/  ISETP.NE.AND P1, PT, R83, RZ, PT ;  /* 0x000000ff5300720c */ /* 0x000fe20003f25270 */
[----:B------:R-:W-:Y:S01]  /*1040*/  IMAD.MOV.U32 R0, RZ, RZ, 0x3 ;  /* 0x00000003ff007424 */ /* 0x000fe200078e00ff */
[C---:B------:R-:W-:Y:S02]  /*1050*/  LOP3.LUT R3, R90.reuse, 0xfffffffe, RZ, 0xc0, !PT ;  /* 0xfffffffe5a037812 */ /* 0x040fe400078ec0ff */
[----:B------:R-:W-:Y:S02]  /*1060*/  ISETP.LT.U32.OR P1, PT, R90, 0x2, !P1 ;  /* 0x000000025a00780c */ /* 0x000fe40004f21470 */
[----:B------:R-:W-:Y:S02]  /*1070*/  SHF.L.U32 R0, R0, R3, RZ ;  /* 0x0000000300007219 */ /* 0x000fe400000006ff */
[----:B------:R-:W-:Y:S02]  /*1080*/  SEL R5, RZ, 0x1, !P1 ;  /* 0x00000001ff057807 */ /* 0x000fe40004800000 */
[----:B------:R-:W-:-:S05]  /*1090*/  SEL R2, RZ, 0x2, !P1 ;  /* 0x00000002ff027807 */ /* 0x000fca0004800000 */
[----:B------:R-:W-:-:S05]  /*10a0*/  IMAD.IADD R2, R5, 0x1, R2 ;  /* 0x0000000105027824 */ /* 0x000fca00078e0202 */
[----:B------:R-:W-:Y:S02]  /*10b0*/  PRMT R8, R2, 0x7610, R8 ;  /* 0x0000761002087816 */ /* 0x000fe40000000008 */
.L_x_17:
[----:B------:R-:W-:Y:S05]  /*10c0*/  @!P0 BRA `(.L_x_18) ;  /* 0x0000000000b88947 */ /* 0x000fea0003800000 */
[----:B------:R-:W1:Y:S01]  /*10d0*/  LDC.64 R4, c[0x0][0xb18] ;  /* 0x0002c600ff047b82 */ /* 0x000e620000000a00 */
[----:B------:R-:W-:-:S07]  /*10e0*/  ISETP.NE.AND P0, PT, R9, 0x1, PT ;  /* 0x000000010900780c */ /* 0x000fce0003f05270 */
[----:B------:R-:W2:Y:S08]  /*10f0*/  LDC R14, c[0x0][0xb0c] ;  /* 0x0002c300ff0e7b82 */ /* 0x000eb00000000800 */
[----:B------:R-:W3:Y:S08]  /*1100*/  LDC R13, c[0x0][0x370] ;  /* 0x0000dc00ff0d7b82 */ /* 0x000ef00000000800 */
[----:B------:R-:W4:Y:S01]  /*1110*/  LDC R16, c[0x0][0x374] ;  /* 0x0000dd00ff107b82 */ /* 0x000f220000000800 */
[----:B-1----:R-:W-:-:S07]  /*1120*/  ISETP.NE.AND P1, PT, R4, 0x1, PT ;  /* 0x000000010400780c */ /* 0x002fce0003f25270 */
[----:B------:R-:W3:Y:S01]  /*1130*/  LDC.64 R6, c[0x0][0xb10] ;  /* 0x0002c400ff067b82 */ /* 0x000ee20000000a00 */
[----:B--2---:R-:W-:-:S07]  /*1140*/  ISETP.NE.AND P2, PT, R14, 0x1, PT ;  /* 0x000000010e00780c */ /* 0x004fce0003f45270 */
[----:B------:R-:W1:Y:S08]  /*1150*/  LDC R12, c[0x0][0xb20] ;  /* 0x0002c800ff0c7b82 */ /* 0x000e700000000800 */
[----:B------:R-:W2:Y:S01]  /*1160*/  LDC.64 R2, c[0x0][0xb28] ;  /* 0x0002ca00ff027b82 */ /* 0x000ea20000000a00 */
[----:B----4-:R-:W-:-:S04]  /*1170*/  IMAD.HI.U32 R15, R16, R5, RZ ;  /* 0x00000005100f7227 */ /* 0x010fc800078e00ff */
[----:B------:R-:W-:-:S04]  /*1180*/  IMAD.HI.U32 R5, R20, R5, RZ ;  /* 0x0000000514057227 */ /* 0x000fc800078e00ff */
[----:B---3--:R-:W-:-:S04]  /*1190*/  IMAD.HI.U32 R18, R13, R6, RZ ;  /* 0x000000060d127227 */ /* 0x008fc800078e00ff */
[C---:B------:R-:W-:Y:S01]  /*11a0*/  IMAD.HI.U32 R22, R11.reuse, R6, RZ ;  /* 0x000000060b167227 */ /* 0x040fe200078e00ff */
[-C--:B------:R-:W-:Y:S02]  /*11b0*/  @P2 SHF.R.U32.HI R13, RZ, R7.reuse, R18 ;  /* 0x00000007ff0d2219 */ /* 0x080fe40000011612 */
[-C--:B-1----:R-:W-:Y:S02]  /*11c0*/  @P1 SHF.R.U32.HI R16, RZ, R12.reuse, R15 ;  /* 0x0000000cff101219 */ /* 0x082fe4000001160f */
[----:B------:R-:W-:Y:S02]  /*11d0*/  SHF.R.U32.HI R5, RZ, R12, R5 ;  /* 0x0000000cff057219 */ /* 0x000fe40000011605 */
[----:B------:R-:W-:Y:S02]  /*11e0*/  SHF.R.U32.HI R22, RZ, R7, R22 ;  /* 0x00000007ff167219 */ /* 0x000fe40000011616 */
[----:B------:R-:W-:Y:S01]  /*11f0*/  SEL R5, R20, R5, !P1 ;  /* 0x0000000514057207 */ /* 0x000fe20004800000 */
[----:B--2---:R-:W-:Y:S01]  /*1200*/  IMAD.HI.U32 R18, R16, R2, RZ ;  /* 0x0000000210127227 */ /* 0x004fe200078e00ff */
[----:B------:R-:W-:-:S02]  /*1210*/  SEL R21, R11, R22, !P2 ;  /* 0x000000160b157207 */ /* 0x000fc40005000000 */
[----:B------:R-:W-:Y:S01]  /*1220*/  IADD3 R7, PT, PT, -R5, RZ, RZ ;  /* 0x000000ff05077210 */ /* 0x000fe20007ffe1ff */
[----:B------:R-:W-:Y:S01]  /*1230*/  IMAD.HI.U32 R6, R13, R2, RZ ;  /* 0x000000020d067227 */ /* 0x000fe200078e00ff */
[----:B------:R-:W-:-:S03]  /*1240*/  @P0 SHF.R.U32.HI R16, RZ, R3, R18 ;  /* 0x00000003ff100219 */ /* 0x000fc60000011612 */
[----:B------:R-:W-:Y:S01]  /*1250*/  IMAD R7, R4, R7, R20 ;  /* 0x0000000704077224 */ /* 0x000fe200078e0214 */
[----:B------:R-:W-:Y:S01]  /*1260*/  @P0 SHF.R.U32.HI R13, RZ, R3, R6 ;  /* 0x00000003ff0d0219 */ /* 0x000fe20000011606 */
[----:B------:R-:W-:-:S04]  /*1270*/  IMAD R16, R16, R9, RZ ;  /* 0x0000000910107224 */ /* 0x000fc800078e02ff */
[----:B------:R-:W-:Y:S01]  /*1280*/  IMAD R6, R13, R9, RZ ;  /* 0x000000090d067224 */ /* 0x000fe200078e02ff */
[----:B------:R-:W-:-:S04]  /*1290*/  ISETP.GE.AND P1, PT, R5, R16, PT ;  /* 0x000000100500720c */ /* 0x000fc80003f26270 */
[----:B------:R-:W-:Y:S01]  /*12a0*/  ISETP.GE.OR P1, PT, R21, R6, P1 ;  /* 0x000000061500720c */ /* 0x000fe20000f26670 */
[----:B------:R-:W-:-:S05]  /*12b0*/  IMAD.HI.U32 R6, R5, R2, RZ ;  /* 0x0000000205067227 */ /* 0x000fca00078e00ff */
[----:B------:R-:W-:-:S04]  /*12c0*/  SHF.R.U32.HI R6, RZ, R3, R6 ;  /* 0x00000003ff067219 */ /* 0x000fc80000011606 */
[----:B------:R-:W-:-:S03]  /*12d0*/  SEL R6, R5, R6, !P0 ;  /* 0x0000000605067207 */ /* 0x000fc60004000000 */
[----:B------:R-:W-:Y:S01]  /*12e0*/  @!P1 IMAD.HI.U32 R12, R21, R2, RZ ;  /* 0x00000002150c9227 */ /* 0x000fe200078e00ff */
[----:B------:R-:W-:-:S04]  /*12f0*/  IADD3 R2, PT, PT, -R6, RZ, RZ ;  /* 0x000000ff06027210 */ /* 0x000fc80007ffe1ff */
[----:B------:R-:W-:Y:S01]  /*1300*/  @!P1 SHF.R.U32.HI R12, RZ, R3, R12 ;  /* 0x00000003ff0c9219 */ /* 0x000fe2000001160c */
[----:B------:R-:W-:-:S03]  /*1310*/  IMAD R2, R9, R2, R5 ;  /* 0x0000000209027224 */ /* 0x000fc600078e0205 */
[----:B------:R-:W-:-:S05]  /*1320*/  @!P1 SEL R3, R21, R12, !P0 ;  /* 0x0000000c15039207 */ /* 0x000fca0004000000 */
[--C-:B------:R-:W-:Y:S02]  /*1330*/  @!P1 IMAD.IADD R6, R6, 0x1, -R3.reuse ;  /* 0x0000000106069824 */ /* 0x100fe400078e0a03 */
[----:B------:R-:W-:Y:S01]  /*1340*/  @!P1 IMAD R3, R2, R13, R3 ;  /* 0x0000000d02039224 */ /* 0x000fe200078e0203 */
[----:B------:R-:W-:Y:S01]  /*1350*/  IADD3 R2, PT, PT, -R21, RZ, RZ ;  /* 0x000000ff15027210 */ /* 0x000fe20007ffe1ff */
[----:B------:R-:W-:Y:S02]  /*1360*/  @!P1 IMAD R5, R6, R9, R21 ;  /* 0x0000000906059224 */ /* 0x000fe400078e0215 */
[----:B------:R-:W-:Y:S02]  /*1370*/  @!P1 IMAD.MOV.U32 R21, RZ, RZ, R3 ;  /* 0x000000ffff159224 */ /* 0x000fe400078e0003 */
[----:B------:R-:W-:Y:S02]  /*1380*/  IMAD R2, R14, R2, R11 ;  /* 0x000000020e027224 */ /* 0x000fe400078e020b */
[----:B------:R-:W-:-:S02]  /*1390*/  IMAD R20, R5, R4, R7 ;  /* 0x0000000405147224 */ /* 0x000fc400078e0207 */
[----:B------:R-:W-:Y:S02]  /*13a0*/  IMAD R21, R21, R14, R2 ;  /* 0x0000000e15157224 */ /* 0x000fe400078e0202 */
.L_x_18:
[----:B------:R-:W-:Y:S05]  /*13b0*/  BRA.U UP3, `(.L_x_19) ;  /* 0x0000000103407547 */ /* 0x000fea000b800000 */
[----:B------:R-:W1:Y:S08]  /*13c0*/  LDC.64 R4, c[0x0][0xb10] ;  /* 0x0002c400ff047b82 */ /* 0x000e700000000a00 */
[----:B------:R-:W2:Y:S08]  /*13d0*/  LDC.64 R2, c[0x0][0xb18] ;  /* 0x0002c600ff027b82 */ /* 0x000eb00000000a00 */
[----:B------:R-:W3:Y:S08]  /*13e0*/  LDC R6, c[0x0][0xb20] ;  /* 0x0002c800ff067b82 */ /* 0x000ef00000000800 */
[----:B------:R-:W4:Y:S01]  /*13f0*/  LDC R12, c[0x0][0xb0c] ;  /* 0x0002c300ff0c7b82 */ /* 0x000f220000000800 */
[----:B-1----:R-:W-:-:S05]  /*1400*/  IMAD.HI.U32 R4, R21, R4, RZ ;  /* 0x0000000415047227 */ /* 0x002fca00078e00ff */
[----:B------:R-:W-:Y:S01]  /*1410*/  SHF.R.U32.HI R4, RZ, R5, R4 ;  /* 0x00000005ff047219 */ /* 0x000fe20000011604 */
[----:B--2---:R-:W-:Y:S01]  /*1420*/  IMAD.HI.U32 R3, R20, R3, RZ ;  /* 0x0000000314037227 */ /* 0x004fe200078e00ff */
[----:B------:R-:W-:-:S04]  /*1430*/  ISETP.NE.AND P0, PT, R2, 0x1, PT ;  /* 0x000000010200780c */ /* 0x000fc80003f05270 */
[----:B---3--:R-:W-:-:S04]  /*1440*/  SHF.R.U32.HI R3, RZ, R6, R3 ;  /* 0x00000006ff037219 */ /* 0x008fc80000011603 */
[----:B------:R-:W-:Y:S02]  /*1450*/  SEL R3, R20, R3, !P0 ;  /* 0x0000000314037207 */ /* 0x000fe40004000000 */
[----:B----4-:R-:W-:-:S04]  /*1460*/  ISETP.NE.AND P1, PT, R12, 0x1, PT ;  /* 0x000000010c00780c */ /* 0x010fc80003f25270 */
[----:B------:R-:W-:-:S05]  /*1470*/  SEL R6, R21, R4, !P1 ;  /* 0x0000000415067207 */ /* 0x000fca0004800000 */
[----:B------:R-:W-:Y:S02]  /*1480*/  IMAD.IADD R4, R3, 0x1, -R6 ;  /* 0x0000000103047824 */ /* 0x000fe400078e0a06 */
[----:B------:R-:W-:Y:S02]  /*1490*/  IMAD.IADD R3, R6, 0x1, -R3 ;  /* 0x0000000106037824 */ /* 0x000fe400078e0a03 */
[----:B------:R-:W-:Y:S02]  /*14a0*/  IMAD R21, R4, R12, R21 ;  /* 0x0000000c04157224 */ /* 0x000fe400078e0215 */
[----:B------:R-:W-:Y:S02]  /*14b0*/  IMAD R20, R3, R2, R20 ;  /* 0x0000000203147224 */ /* 0x000fe400078e0214 */
.L_x_19:
[----:B------:R-:W-:Y:S05]  /*14c0*/  BRA.U !UP1, `(.L_x_20) ;  /* 0x00000001090c7547 */ /* 0x000fea000b800000 */
[----:B------:R-:W-:Y:S01]  /*14d0*/  UCGABAR_WAIT ;  /* 0x0000000000007dc7 */ /* 0x000fe20008000000 */
[----:B------:R-:W-:Y:S01]  /*14e0*/  CCTL.IVALL ;  /* 0x00000000ff00798f */ /* 0x000fe20002000000 */
[----:B------:R-:W-:Y:S05]  /*14f0*/  BRA `(.L_x_21) ;  /* 0x0000000000047947 */ /* 0x000fea0003800000 */
.L_x_20:
[----:B------:R-:W-:Y:S06]  /*1500*/  BAR.SYNC.DEFER_BLOCKING 0x0 ;  /* 0x0000000000007b1d */ /* 0x000fec0000010000 */
.L_x_21:
[----:B------:R-:W-:Y:S05]  /*1510*/  BRA.U UP2, `(.L_x_22) ;  /* 0x0000001102807547 */ /* 0x000fea000b800000 */
[----:B------:R-:W1:Y:S01]  /*1520*/  LDCU UR4, c[0x0][0x38c] ;  /* 0x00007180ff0477ac */ /* 0x000e620008000800 */
[----:B------:R-:W2:Y:S01]  /*1530*/  LDC R9, c[0x0][0x370] ;  /* 0x0000dc00ff097b82 */ /* 0x000ea20000000800 */
[----:B------:R-:W-:Y:S01]  /*1540*/  IMAD.SHL.U32 R16, R11, 0x40, RZ ;  /* 0x000000400b107824 */ /* 0x000fe200078e00ff */
[----:B------:R-:W-:Y:S01]  /*1550*/  PLOP3.LUT P1, PT, PT, PT, UP5, 0x80, 0x8 ;  /* 0x000000000008781c */ /* 0x000fe20003f2f058 */
[----:B------:R-:W-:Y:S01]  /*1560*/  UISETP.NE.AND UP1, UPT, UR10, URZ, UPT ;  /* 0x000000ff0a00728c */ /* 0x000fe2000bf25270 */
[----:B------:R-:W-:Y:S01]  /*1570*/  ISETP.NE.AND P4, PT, R10, RZ, P5 ;  /* 0x000000ff0a00720c */ /* 0x000fe20002f85270 */
[----:B------:R-:W-:Y:S01]  /*1580*/  IMAD.MOV.U32 R15, RZ, RZ, 0x1 ;  /* 0x00000001ff0f7424 */ /* 0x000fe200078e00ff */
[----:B------:R-:W-:Y:S01]  /*1590*/  PLOP3.LUT P1, PT, P1, PT, PT, 0x8, 0x80 ;  /* 0x000000000080781c */ /* 0x000fe20000f2e170 */
[----:B------:R-:W-:Y:S01]  /*15a0*/  IMAD.MOV.U32 R14, RZ, RZ, RZ ;  /* 0x000000ffff0e7224 */ /* 0x000fe200078e00ff */
[----:B------:R-:W3:Y:S01]  /*15b0*/  LDC R0, c[0x0][0x374] ;  /* 0x0000dd00ff007b82 */ /* 0x000ee20000000800 */
[----:B------:R-:W-:Y:S01]  /*15c0*/  CS2R R12, SRZ ;  /* 0x00000000000c7805 */ /* 0x000fe2000001ff00 */
[----:B------:R-:W-:Y:S01]  /*15d0*/  IMAD.MOV.U32 R10, RZ, RZ, 0x1 ;  /* 0x00000001ff0a7424 */ /* 0x000fe200078e00ff */
[----:B------:R-:W-:Y:S01]  /*15e0*/  LOP3.LUT R16, R16, 0x40, RZ, 0xc0, !PT ;  /* 0x0000004010107812 */ /* 0x000fe200078ec0ff */
[----:B------:R-:W4:Y:S01]  /*15f0*/  LDCU.64 UR14, c[0x0][0x348] ;  /* 0x00006900ff0e77ac */ /* 0x000f220008000a00 */
[----:B------:R-:W-:-:S02]  /*1600*/  USEL UR22, UR6, 0x2, UP1 ;  /* 0x0000000206167887 */ /* 0x000fc40008800000 */
[----:B-1----:R-:W-:Y:S01]  /*1610*/  UIADD3 UR5, UPT, UPT, UR4, 0x7f, URZ ;  /* 0x0000007f04057890 */ /* 0x002fe2000fffe0ff */
[----:B------:R-:W-:-:S03]  /*1620*/  UMOV UR23, URZ ;  /* 0x000000ff00177c82 */ /* 0x000fc60008000000 */
[----:B------:R-:W-:-:S04]  /*1630*/  USHF.R.S32.HI UR7, URZ, 0x1f, UR5 ;  /* 0x0000001fff077899 */ /* 0x000fc80008011405 */
[----:B------:R-:W-:Y:S02]  /*1640*/  ULEA.HI UR7, UR7, UR5, URZ, 0x7 ;  /* 0x0000000507077291 */ /* 0x000fe4000f8f38ff */
[----:B------:R-:W-:Y:S02]  /*1650*/  UIADD3 UR5, UPT, UPT, UR4, -0x1, URZ ;  /* 0xffffffff04057890 */ /* 0x000fe4000fffe0ff */
[----:B------:R-:W-:Y:S02]  /*1660*/  USHF.R.S32.HI UR7, URZ, 0x7, UR7 ;  /* 0x00000007ff077899 */ /* 0x000fe40008011407 */
[----:B------:R-:W-:Y:S02]  /*1670*/  UISETP.GE.U32.AND UP2, UPT, UR5, -0xff, UPT ;  /* 0xffffff010500788c */ /* 0x000fe4000bf46070 */
[----:B------:R-:W-:Y:S02]  /*1680*/  UISETP.LT.U32.AND UP0, UPT, UR7, 0x3, UPT ;  /* 0x000000030700788c */ /* 0x000fe4000bf01070 */
[----:B------:R-:W-:-:S02]  /*1690*/  UIADD3 UR4, UPT, UPT, UR4, 0xfe, URZ ;  /* 0x000000fe04047890 */ /* 0x000fc4000fffe0ff */
[----:B------:R-:W-:-:S04]  /*16a0*/  USEL UR5, UR7, 0x3, UP0 ;  /* 0x0000000307057887 */ /* 0x000fc80008000000 */
[----:B------:R-:W-:Y:S02]  /*16b0*/  UIADD3 UR21, UPT, UPT, UR5, -0x1, URZ ;  /* 0xffffffff05157890 */ /* 0x000fe4000fffe0ff */
[----:B------:R-:W-:Y:S02]  /*16c0*/  @UP2 UIADD3 UR21, UPT, UPT, UR5, URZ, URZ ;  /* 0x000000ff05152290 */ /* 0x000fe4000fffe0ff */
[----:B------:R-:W-:Y:S02]  /*16d0*/  UIADD3 UR24, UPT, UPT, UR7, -UR5, URZ ;  /* 0x8000000507187290 */ /* 0x000fe4000fffe0ff */
[----:B------:R-:W-:Y:S02]  /*16e0*/  UIADD3 UR13, UPT, UPT, UR21, 0x1, URZ ;  /* 0x00000001150d7890 */ /* 0x000fe4000fffe0ff */
[----:B--2-4-:R-:W-:-:S12]  /*16f0*/  UIADD3 UR21, UPT, UPT, -UR21, URZ, URZ ;  /* 0x000000ff15157290 */ /* 0x014fd8000fffe1ff */
.L_x_42:
[----:B------:R-:W-:Y:S01]  /*1700*/  UISETP.NE.AND UP0, UPT, UR37, URZ, UPT ;  /* 0x000000ff2500728c */ /* 0x000fe2000bf05270 */
[----:B------:R-:W1:Y:S08]  /*1710*/  S2UR UR37, SR_CgaCtaId ;  /* 0x00000000002579c3 */ /* 0x000e700000008800 */
[----:B------:R-:W-:Y:S05]  /*1720*/  BRA.U UP0, `(.L_x_23) ;  /* 0x0000000100347547 */ /* 0x000fea000b800000 */
[----:B------:R-:W2:Y:S01]  /*1730*/  S2R R2, SR_CgaCtaId ;  /* 0x0000000000027919 */ /* 0x000ea20000008800 */
[----:B------:R-:W-:-:S04]  /*1740*/  MOV R3, 0x400 ;  /* 0x0000040000037802 */ /* 0x000fc80000000f00 */
[----:B--2---:R-:W-:Y:S02]  /*1750*/  LEA R3, R2, R3, 0x18 ;  /* 0x0000000302037211 */ /* 0x004fe400078ec0ff */
[----:B------:R-:W-:-:S03]  /*1760*/  SHF.L.U32 R2, R10, 0x1f, RZ ;  /* 0x0000001f0a027819 */ /* 0x000fc600000006ff */
[----:B------:R-:W-:-:S04]  /*1770*/  IMAD R3, R12, 0x8, R3 ;  /* 0x000000080c037824 */ /* 0x000fc800078e0203 */
[----:B------:R-:W2:Y:S02]  /*1780*/  SYNCS.PHASECHK.TRANS64.TRYWAIT P0, [R3+URZ+0xd0], R2 ;  /* 0x0000d002030075a7 */ /* 0x000ea400080011ff */
[----:B--2---:R-:W-:Y:S05]  /*1790*/  @!P0 BRA `(.L_x_24) ;  /* 0x0000006000848947 */ /* 0x004fea0003800000 */
.L_x_122:
[----:B------:R-:W-:Y:S01]  /*17a0*/  VIADD R12, R12, 0x1 ;  /* 0x000000010c0c7836 */ /* 0x000fe20000000000 */
[----:B------:R2:W-:Y:S04]  /*17b0*/  SYNCS.ARRIVE.TRANS64.A1T0 RZ, [R3+URZ+0xc0], RZ ;  /* 0x0000c0ff03ff79a7 */ /* 0x0005e800081000ff */
[----:B------:R-:W-:-:S04]  /*17c0*/  ISETP.NE.AND P0, PT, R12, 0x2, PT ;  /* 0x000000020c00780c */ /* 0x000fc80003f05270 */
[----:B------:R-:W-:Y:S02]  /*17d0*/  SEL R12, R12, RZ, P0 ;  /* 0x000000ff0c0c7207 */ /* 0x000fe40000000000 */
[----:B--2---:R-:W-:-:S04]  /*17e0*/  SEL R3, RZ, 0x1, P0 ;  /* 0x00000001ff037807 */ /* 0x004fc80000000000 */
[----:B------:R-:W-:-:S07]  /*17f0*/  LOP3.LUT R10, R10, R3, RZ, 0x3c, !PT ;  /* 0x000000030a0a7212 */ /* 0x000fce00078e3cff */
.L_x_23:
[----:B------:R-:W-:Y:S01]  /*1800*/  UMOV UR6, 0x400 ;  /* 0x0000040000067882 */ /* 0x000fe20000000000 */
[----:B------:R-:W-:Y:S01]  /*1810*/  LEA.HI R3, R21, R21, RZ, 0x1 ;  /* 0x0000001515037211 */ /* 0x000fe200078f08ff */
[----:B-1----:R-:W-:Y:S01]  /*1820*/  ULEA UR6, UR37, UR6, 0x18 ;  /* 0x0000000625067291 */ /* 0x002fe2000f8ec0ff */
[----:B------:R-:W-:Y:S01]  /*1830*/  SHF.L.U32 R2, R15, 0x1f, RZ ;  /* 0x0000001f0f027819 */ /* 0x000fe200000006ff */
[----:B------:R-:W-:Y:S01]  /*1840*/  UISETP.GE.U32.AND UP0, UPT, UR4, 0xff, UPT ;  /* 0x000000ff0400788c */ /* 0x000fe2000bf06070 */
[C---:B------:R-:W-:Y:S01]  /*1850*/  R2UR UR9, R16.reuse ;  /* 0x00000000100972ca */ /* 0x040fe200000e0000 */
[----:B------:R-:W-:Y:S01]  /*1860*/  ULEA UR8, UR23, UR6, 0x3 ;  /* 0x0000000617087291 */ /* 0x000fe2000f8e18ff */
[----:B------:R-:W-:Y:S01]  /*1870*/  IMAD.SHL.U32 R3, R3, 0x40, RZ ;  /* 0x0000004003037824 */ /* 0x000fe200078e00ff */
[----:B------:R-:W-:Y:S01]  /*1880*/  R2UR UR11, R16 ;  /* 0x00000000100b72ca */ /* 0x000fe200000e0000 */
[----:B------:R-:W-:-:S03]  /*1890*/  UMOV UR25, URZ ;  /* 0x000000ff00197c82 */ /* 0x000fc60008000000 */
[----:B------:R-:W-:-:S03]  /*18a0*/  R2UR UR35, R3 ;  /* 0x00000000032372ca */ /* 0x000fc600000e0000 */
[----:B------:R1:W2:Y:S01]  /*18b0*/  SYNCS.PHASECHK.TRANS64.TRYWAIT P0, [UR8+0x18], R2 ;  /* 0x00001802ff0075a7 */ /* 0x0002a20008001108 */
[----:B------:R-:W-:-:S09]  /*18c0*/  R2UR UR8, R20 ;  /* 0x00000000140872ca */ /* 0x000fd200000e0000 */
[----:B------:R-:W-:-:S04]  /*18d0*/  ULOP3.LUT UR35, UR9, 0xffffff80, UR35, 0xf8, !UPT ;  /* 0xffffff8009237892 */ /* 0x000fc8000f8ef823 */
[----:B------:R-:W-:Y:S01]  /*18e0*/  ULEA UR11, UR8, UR11, 0x7 ;  /* 0x0000000b080b7291 */ /* 0x000fe2000f8e38ff */
[----:B------:R-:W-:Y:S11]  /*18f0*/  BRA.U !UP0, `(.L_x_25) ;  /* 0x0000000108bc7547 */ /* 0x000ff6000b800000 */
[----:B------:R-:W-:Y:S01]  /*1900*/  UMOV UR16, UR21 ;  /* 0x0000001500107c82 */ /* 0x000fe20008000000 */
[----:B------:R-:W-:Y:S01]  /*1910*/  UMOV UR17, UR23 ;  /* 0x0000001700117c82 */ /* 0x000fe20008000000 */
[----:B------:R-:W-:-:S05]  /*1920*/  UMOV UR34, URZ ;  /* 0x000000ff00227c82 */ /* 0x000fca0008000000 */
.L_x_31:
[----:B------:R-:W-:Y:S01]  /*1930*/  ULEA UR33, UR17, UR6, 0x3 ;  /* 0x0000000611217291 */ /* 0x000fe2000f8e18ff */
[----:B------:R-:W-:Y:S01]  /*1940*/  @P5 MOV R3, 0x8000 ;  /* 0x0000800000035802 */ /* 0x000fe20000000f00 */
[----:B-12-4-:R-:W-:Y:S10]  /*1950*/  @P0 BRA `(.L_x_26) ;  /* 0x00000000000c0947 */ /* 0x016ff40003800000 */
[----:B------:R-:W-:-:S04]  /*1960*/  SHF.L.U32 R5, R15, 0x1f, RZ ;  /* 0x0000001f0f057819 */ /* 0x000fc800000006ff */
[----:B------:R-:W2:Y:S02]  /*1970*/  SYNCS.PHASECHK.TRANS64.TRYWAIT P0, [UR33+0x18], R5 ;  /* 0x00001805ff0075a7 */ /* 0x000ea40008001121 */
[----:B--2---:R-:W-:Y:S05]  /*1980*/  @!P0 BRA `(.L_x_27) ;  /* 0x00000060001c8947 */ /* 0x004fea0003800000 */
.L_x_26:
[----:B------:R2:W-:Y:S01]  /*1990*/  @P5 SYNCS.ARRIVE.TRANS64 RZ, [UR33], R3 ;  /* 0x00000003ffff59a7 */ /* 0x0005e20008000021 */
[----:B------:R-:W-:Y:S02]  /*19a0*/  ULOP3.LUT UR8, UR22, 0x2, URZ, 0xfc, !UPT ;  /* 0x0000000216087892 */ /* 0x000fe4000f8efcff */
[----:B------:R-:W-:Y:S02]  /*19b0*/  UIADD3 UR16, UPT, UPT, UR16, 0x1, URZ ;  /* 0x0000000110107890 */ /* 0x000fe4000fffe0ff */
[----:B------:R-:W-:Y:S02]  /*19c0*/  UISETP.NE.AND UP0, UPT, UR8, 0x2, UPT ;  /* 0x000000020800788c */ /* 0x000fe4000bf05270 */
[----:B------:R-:W-:-:S07]  /*19d0*/  UISETP.NE.AND UP2, UPT, UR16, 0x1, UPT ;  /* 0x000000011000788c */ /* 0x000fce000bf45270 */
[----:B------:R-:W-:Y:S05]  /*19e0*/  BRA.U UP0, `(.L_x_28) ;  /* 0x0000000100047547 */ /* 0x000fea000b800000 */
[----:B------:R-:W-:Y:S05]  /*19f0*/  BPT.TRAP 0x1 ;  /* 0x000000040000795c */ /* 0x000fea0000300000 */
.L_x_28:
[----:B------:R-:W-:Y:S04]  /*1a00*/  BSSY.RECONVERGENT B0, `(.L_x_29) ;  /* 0x0000003000007945 */ /* 0x000fe80003800200 */
[----:B------:R-:W-:Y:S05]  /*1a10*/  @!P4 BRA `(.L_x_30) ;  /* 0x000000000004c947 */ /* 0x000fea0003800000 */
[----:B------:R-:W-:Y:S05]  /*1a20*/  BPT.TRAP 0x1 ;  /* 0x000000040000795c */ /* 0x000fea0000300000 */
.L_x_30:
[----:B------:R-:W-:Y:S05]  /*1a30*/  BSYNC.RECONVERGENT B0 ;  /* 0x0000000000007941 */ /* 0x000fea0003800200 */
.L_x_29:
[----:B------:R-:W-:Y:S02]  /*1a40*/  UIADD3 UR23, UPT, UPT, UR17, 0x1, URZ ;  /* 0x0000000111177890 */ /* 0x000fe4000fffe0ff */
[----:B------:R-:W-:Y:S02]  /*1a50*/  UIADD3 UR28, UP1, UPT, UR14, 0x80, URZ ;  /* 0x000000800e1c7890 */ /* 0x000fe4000ff3e0ff */
[----:B------:R-:W-:Y:S02]  /*1a60*/  UISETP.NE.AND UP0, UPT, UR23, 0x3, UPT ;  /* 0x000000031700788c */ /* 0x000fe4000bf05270 */
[----:B------:R-:W-:Y:S02]  /*1a70*/  ULOP3.LUT UR33, UR33, 0xfefffff8, URZ, 0xc0, !UPT ;  /* 0xfefffff821217892 */ /* 0x000fe4000f8ec0ff */
[----:B------:R-:W-:Y:S02]  /*1a80*/  USEL UR9, URZ, 0x1, UP0 ;  /* 0x00000001ff097887 */ /* 0x000fe40008000000 */
[----:B------:R-:W-:-:S02]  /*1a90*/  USEL UR23, UR23, URZ, UP0 ;  /* 0x000000ff17177287 */ /* 0x000fc40008000000 */
[----:B------:R-:W-:Y:S02]  /*1aa0*/  UIADD3 UR26, UP0, UPT, UR14, 0x180, URZ ;  /* 0x000001800e1a7890 */ /* 0x000fe4000ff1e0ff */
[----:B------:R-:W-:Y:S01]  /*1ab0*/  ULEA UR8, UR23, UR6, 0x3 ;  /* 0x0000000617087291 */ /* 0x000fe2000f8e18ff */
[----:B------:R-:W-:Y:S01]  /*1ac0*/  LOP3.LUT R15, R15, UR9, RZ, 0x3c, !PT ;  /* 0x000000090f0f7c12 */ /* 0x000fe2000f8e3cff */
[----:B------:R-:W-:Y:S02]  /*1ad0*/  UIADD3.X UR29, UPT, UPT, URZ, UR15, URZ, UP1, !UPT ;  /* 0x0000000fff1d7290 */ /* 0x000fe40008ffe4ff */
[----:B------:R-:W-:Y:S01]  /*1ae0*/  UIADD3.X UR27, UPT, UPT, URZ, UR15, URZ, UP0, !UPT ;  /* 0x0000000fff1b7290 */ /* 0x000fe200087fe4ff */
[----:B-1----:R-:W-:Y:S01]  /*1af0*/  SHF.L.U32 R2, R15, 0x1f, RZ ;  /* 0x0000001f0f027819 */ /* 0x002fe200000006ff */
[----:B------:R-:W-:Y:S01]  /*1b00*/  UMOV UR18, 0x0 ;  /* 0x0000000000127882 */ /* 0x000fe20000000000 */
[----:B------:R-:W-:Y:S01]  /*1b10*/  UMOV UR19, 0x10000000 ;  /* 0x1000000000137882 */ /* 0x000fe20000000000 */
[----:B------:R-:W-:Y:S01]  /*1b20*/  UMOV UR10, UR34 ;  /* 0x00000022000a7c82 */ /* 0x000fe20008000000 */
[----:B------:R4:W1:Y:S01]  /*1b30*/  SYNCS.PHASECHK.TRANS64.TRYWAIT P0, [UR8+0x18], R2 ;  /* 0x00001802ff0075a7 */ /* 0x0008620008001108 */
[----:B------:R-:W-:Y:S01]  /*1b40*/  ULEA UR8, UR17, UR6, 0xd ;  /* 0x0000000611087291 */ /* 0x000fe2000f8e68ff */
[----:B------:R-:W-:Y:S01]  /*1b50*/  UMOV UR12, UR36 ;  /* 0x00000024000c7c82 */ /* 0x000fe20008000000 */
[----:B------:R-:W-:-:S02]  /*1b60*/  UMOV UR9, UR33 ;  /* 0x0000002100097c82 */ /* 0x000fc40008000000 */
[----:B------:R-:W-:Y:S02]  /*1b70*/  UIADD3 UR32, UPT, UPT, UR8, 0x4300, URZ ;  /* 0x0000430008207890 */ /* 0x000fe4000fffe0ff */
[----:B------:R-:W-:Y:S01]  /*1b80*/  UIADD3 UR8, UPT, UPT, UR8, 0xa300, URZ ;  /* 0x0000a30008087890 */ /* 0x000fe2000fffe0ff */
[----:B------:R-:W-:Y:S01]  /*1b90*/  UMOV UR25, UR13 ;  /* 0x0000000d00197c82 */ /* 0x000fe20008000000 */
[----:B------:R-:W-:-:S05]  /*1ba0*/  UMOV UR17, UR23 ;  /* 0x0000001700117c82 */ /* 0x000fca0008000000 */
[----:B------:R2:W-:Y:S02]  /*1bb0*/  UTMALDG.3D.2CTA [UR32], [UR28], desc[UR18] ;  /* 0x000012201c0075b4 */ /* 0x0005e40008211000 */
[----:B------:R4:W-:Y:S01]  /*1bc0*/  UTMALDG.3D.2CTA [UR8], [UR26], desc[UR18] ;  /* 0x000012081a0075b4 */ /* 0x0009e20008211000 */
[----:B--2---:R-:W-:Y:S01]  /*1bd0*/  UIADD3 UR34, UPT, UPT, UR34, 0x80, URZ ;  /* 0x0000008022227890 */ /* 0x004fe2000fffe0ff */
[----:B------:R-:W-:Y:S11]  /*1be0*/  BRA.U UP2, `(.L_x_31) ;  /* 0xfffffffd02507547 */ /* 0x000ff6000b83ffff */
.L_x_25:
[----:B----4-:R-:W-:Y:S01]  /*1bf0*/  ULEA UR8, UR23, UR6, 0x3 ;  /* 0x0000000617087291 */ /* 0x010fe2000f8e18ff */
[----:B-1----:R-:W-:Y:S01]  /*1c00*/  SHF.L.U32 R2, R15, 0x1f, RZ ;  /* 0x0000001f0f027819 */ /* 0x002fe200000006ff */
[----:B------:R-:W-:Y:S01]  /*1c10*/  @!P1 SYNCS.ARRIVE.TRANS64.A1T0 RZ, [UR6+0x58], RZ ;  /* 0x000058ffffff99a7 */ /* 0x000fe20008100006 */
[----:B------:R-:W-:-:S06]  /*1c20*/  UISETP.GT.AND UP0, UPT, UR7, UR5, UPT ;  /* 0x000000050700728c */ /* 0x000fcc000bf04270 */
[----:B--2---:R1:W2:Y:S03]  /*1c30*/  SYNCS.PHASECHK.TRANS64.TRYWAIT P0, [UR8+0x18], R2 ;  /* 0x00001802ff0075a7 */ /* 0x0042a60008001108 */
[----:B------:R-:W-:Y:S05]  /*1c40*/  BRA.U !UP0, `(.L_x_32) ;  /* 0x0000000108bc7547 */ /* 0x000fea000b800000 */
[----:B------:R-:W-:Y:S01]  /*1c50*/  UIADD3 UR26, UPT, UPT, UR24, UR25, URZ ;  /* 0x00000019181a7290 */ /* 0x000fe2000fffe0ff */
[----:B------:R-:W-:-:S11]  /*1c60*/  UMOV UR27, UR23 ;  /* 0x00000017001b7c82 */ /* 0x000fd60008000000 */
.L_x_38:
[----:B------:R-:W-:Y:S01]  /*1c70*/  ULEA UR17, UR27, UR6, 0x3 ;  /* 0x000000061b117291 */ /* 0x000fe2000f8e18ff */
[----:B--2---:R-:W-:Y:S01]  /*1c80*/  @P5 MOV R3, 0x8000 ;  /* 0x0000800000035802 */ /* 0x004fe20000000f00 */
[----:B-12---:R-:W-:Y:S10]  /*1c90*/  @P0 BRA `(.L_x_33) ;  /* 0x00000000000c0947 */ /* 0x006ff40003800000 */
[----:B------:R-:W-:-:S04]  /*1ca0*/  SHF.L.U32 R5, R15, 0x1f, RZ ;  /* 0x0000001f0f057819 */ /* 0x000fc800000006ff */
[----:B------:R-:W2:Y:S02]  /*1cb0*/  SYNCS.PHASECHK.TRANS64.TRYWAIT P0, [UR17+0x18], R5 ;  /* 0x00001805ff0075a7 */ /* 0x000ea40008001111 */
[----:B--2---:R-:W-:Y:S05]  /*1cc0*/  @!P0 BRA `(.L_x_34) ;  /* 0x0000005c00648947 */ /* 0x004fea0003800000 */
.L_x_33:
[----:B------:R2:W-:Y:S01]  /*1cd0*/  @P5 SYNCS.ARRIVE.TRANS64 RZ, [UR17], R3 ;  /* 0x00000003ffff59a7 */ /* 0x0005e20008000011 */
[----:B------:R-:W-:-:S04]  /*1ce0*/  ULOP3.LUT UR8, UR22, 0x2, URZ, 0xfc, !UPT ;  /* 0x0000000216087892 */ /* 0x000fc8000f8efcff */
[----:B------:R-:W-:-:S09]  /*1cf0*/  UISETP.NE.AND UP0, UPT, UR8, 0x2, UPT ;  /* 0x000000020800788c */ /* 0x000fd2000bf05270 */
[----:B------:R-:W-:Y:S05]  /*1d00*/  BRA.U UP0, `(.L_x_35) ;  /* 0x0000000100047547 */ /* 0x000fea000b800000 */
[----:B------:R-:W-:Y:S05]  /*1d10*/  BPT.TRAP 0x1 ;  /* 0x000000040000795c */ /* 0x000fea0000300000 */
.L_x_35:
[----:B------:R-:W-:Y:S04]  /*1d20*/  BSSY.RECONVERGENT B0, `(.L_x_36) ;  /* 0x0000003000007945 */ /* 0x000fe80003800200 */
[----:B------:R-:W-:Y:S05]  /*1d30*/  @!P4 BRA `(.L_x_37) ;  /* 0x000000000004c947 */ /* 0x000fea0003800000 */
[----:B------:R-:W-:Y:S05]  /*1d40*/  BPT.TRAP 0x1 ;  /* 0x000000040000795c */ /* 0x000fea0000300000 */
.L_x_37:
[----:B------:R-:W-:Y:S05]  /*1d50*/  BSYNC.RECONVERGENT B0 ;  /* 0x0000000000007941 */ /* 0x000fea0003800200 */
.L_x_36:
[----:B------:R-:W-:Y:S02]  /*1d60*/  UIADD3 UR23, UPT, UPT, UR27, 0x1, URZ ;  /* 0x000000011b177890 */ /* 0x000fe4000fffe0ff */
[----:B------:R-:W-:Y:S02]  /*1d70*/  UIADD3 UR32, UP1, UPT, UR14, 0x80, URZ ;  /* 0x000000800e207890 */ /* 0x000fe4000ff3e0ff */
[----:B------:R-:W-:Y:S02]  /*1d80*/  UISETP.NE.AND UP0, UPT, UR23, 0x3, UPT ;  /* 0x000000031700788c */ /* 0x000fe4000bf05270 */
[----:B------:R-:W-:Y:S02]  /*1d90*/  USHF.L.U32 UR18, UR25, 0x7, URZ ;  /* 0x0000000719127899 */ /* 0x000fe400080006ff */
[----:B------:R-:W-:Y:S02]  /*1da0*/  USEL UR9, URZ, 0x1, UP0 ;  /* 0x00000001ff097887 */ /* 0x000fe40008000000 */
[----:B------:R-:W-:-:S02]  /*1db0*/  USEL UR23, UR23, URZ, UP0 ;  /* 0x000000ff17177287 */ /* 0x000fc40008000000 */
[----:B------:R-:W-:Y:S02]  /*1dc0*/  UIADD3 UR30, UP0, UPT, UR14, 0x180, URZ ;  /* 0x000001800e1e7890 */ /* 0x000fe4000ff1e0ff */
[----:B------:R-:W-:Y:S01]  /*1dd0*/  ULEA UR8, UR23, UR6, 0x3 ;  /* 0x0000000617087291 */ /* 0x000fe2000f8e18ff */
[----:B------:R-:W-:Y:S01]  /*1de0*/  LOP3.LUT R15, R15, UR9, RZ, 0x3c, !PT ;  /* 0x000000090f0f7c12 */ /* 0x000fe2000f8e3cff */
[----:B------:R-:W-:Y:S02]  /*1df0*/  ULOP3.LUT UR17, UR17, 0xfefffff8, URZ, 0xc0, !UPT ;  /* 0xfefffff811117892 */ /* 0x000fe4000f8ec0ff */
[----:B------:R-:W-:Y:S01]  /*1e00*/  UIADD3.X UR33, UPT, UPT, URZ, UR15, URZ, UP1, !UPT ;  /* 0x0000000fff217290 */ /* 0x000fe20008ffe4ff */
[----:B-1----:R-:W-:Y:S01]  /*1e10*/  SHF.L.U32 R2, R15, 0x1f, RZ ;  /* 0x0000001f0f027819 */ /* 0x002fe200000006ff */
[----:B------:R-:W-:Y:S01]  /*1e20*/  UIADD3.X UR31, UPT, UPT, URZ, UR15, URZ, UP0, !UPT ;  /* 0x0000000fff1f7290 */ /* 0x000fe200087fe4ff */
[----:B------:R-:W-:Y:S02]  /*1e30*/  UMOV UR28, 0x0 ;  /* 0x00000000001c7882 */ /* 0x000fe40000000000 */
[----:B------:R4:W1:Y:S01]  /*1e40*/  SYNCS.PHASECHK.TRANS64.TRYWAIT P0, [UR8+0x18], R2 ;  /* 0x00001802ff0075a7 */ /* 0x0008620008001108 */
[----:B------:R-:W-:Y:S01]  /*1e50*/  ULEA UR8, UR27, UR6, 0xd ;  /* 0x000000061b087291 */ /* 0x000fe2000f8e68ff */
[----:B------:R-:W-:Y:S01]  /*1e60*/  UMOV UR29, 0x10000000 ;  /* 0x10000000001d7882 */ /* 0x000fe20000000000 */
[----:B------:R-:W-:-:S02]  /*1e70*/  UMOV UR19, UR35 ;  /* 0x0000002300137c82 */ /* 0x000fc40008000000 */
[----:B------:R-:W-:Y:S02]  /*1e80*/  UIADD3 UR16, UPT, UPT, UR8, 0x4300, URZ ;  /* 0x0000430008107890 */ /* 0x000fe4000fffe0ff */
[----:B------:R-:W-:Y:S01]  /*1e90*/  UIADD3 UR8, UPT, UPT, UR8, 0xa300, URZ ;  /* 0x0000a30008087890 */ /* 0x000fe2000fffe0ff */
[----:B------:R-:W-:Y:S01]  /*1ea0*/  UMOV UR20, UR36 ;  /* 0x0000002400147c82 */ /* 0x000fe20008000000 */
[----:B------:R-:W-:Y:S01]  /*1eb0*/  UMOV UR12, UR36 ;  /* 0x00000024000c7c82 */ /* 0x000fe20008000000 */
[----:B------:R-:W-:Y:S01]  /*1ec0*/  UMOV UR9, UR17 ;  /* 0x0000001100097c82 */ /* 0x000fe20008000000 */
[----:B------:R-:W-:Y:S01]  /*1ed0*/  UMOV UR10, UR18 ;  /* 0x00000012000a7c82 */ /* 0x000fe20008000000 */
[----:B------:R-:W-:Y:S02]  /*1ee0*/  UIADD3 UR25, UPT, UPT, UR25, 0x1, URZ ;  /* 0x0000000119197890 */ /* 0x000fe4000fffe0ff */
[----:B------:R4:W-:Y:S01]  /*1ef0*/  UTMALDG.3D.2CTA [UR16], [UR32], desc[UR28] ;  /* 0x00001c10200075b4 */ /* 0x0009e20008211000 */
[----:B------:R-:W-:Y:S01]  /*1f00*/  UMOV UR27, UR23 ;  /* 0x00000017001b7c82 */ /* 0x000fe20008000000 */
[----:B------:R-:W-:Y:S01]  /*1f10*/  UISETP.NE.AND UP0, UPT, UR25, UR26, UPT ;  /* 0x0000001a1900728c */ /* 0x000fe2000bf05270 */
[----:B------:R4:W-:Y:S08]  /*1f20*/  UTMALDG.3D.2CTA [UR8], [UR30], desc[UR28] ;  /* 0x00001c081e0075b4 */ /* 0x0009f00008211000 */
[----:B----4-:R-:W-:Y:S05]  /*1f30*/  BRA.U UP0, `(.L_x_38) ;  /* 0xfffffffd004c7547 */ /* 0x010fea000b83ffff */
.L_x_32:
[C---:B-1----:R-:W-:Y:S01]  /*1f40*/  LEA R2, R14.reuse, UR6, 0x3 ;  /* 0x000000060e027c11 */ /* 0x042fe2000f8e18ff */
[----:B------:R-:W-:Y:S01]  /*1f50*/  NOP ;  /* 0x0000000000007918 */ /* 0x000fe20000000000 */
[----:B--2---:R-:W-:Y:S02]  /*1f60*/  SHF.L.U32 R3, R13, 0x1f, RZ ;  /* 0x0000001f0d037819 */ /* 0x004fe400000006ff */
[----:B------:R-:W-:Y:S02]  /*1f70*/  LEA R4, R14, UR6, 0x4 ;  /* 0x000000060e047c11 */ /* 0x000fe4000f8e20ff */
[----:B------:R-:W1:Y:S02]  /*1f80*/  SYNCS.PHASECHK.TRANS64.TRYWAIT P0, [R2+URZ+0x60], R3 ;  /* 0x00006003020075a7 */ /* 0x000e6400080011ff */
[----:B-1----:R-:W-:Y:S05]  /*1f90*/  @!P0 BRA `(.L_x_39) ;  /* 0x0000005800c88947 */ /* 0x002fea0003800000 */
.L_x_125:
[----:B------:R-:W2:Y:S01]  /*1fa0*/  LDS.128 R4, [R4+0xf0] ;  /* 0x0000f00004047984 */ /* 0x000ea20000000c00 */
[----:B------:R-:W-:Y:S01]  /*1fb0*/  ISETP.GE.AND P0, PT, R40, 0x1, PT ;  /* 0x000000012800780c */ /* 0x000fe20003f06270 */
[----:B-1----:R-:W-:Y:S01]  /*1fc0*/  VIADD R2, R2, 0x70 ;  /* 0x0000007002027836 */ /* 0x002fe20000000000 */
[----:B------:R-:W-:Y:S01]  /*1fd0*/  @!PT LDS RZ, [RZ] ;  /* 0x00000000fffff984 */ /* 0x000fe20000000800 */
[----:B------:R-:W-:Y:S01]  /*1fe0*/  @!PT LDS RZ, [RZ] ;  /* 0x00000000fffff984 */ /* 0x000fe20000000800 */
[----:B------:R-:W-:Y:S01]  /*1ff0*/  @!PT LDS RZ, [RZ] ;  /* 0x00000000fffff984 */ /* 0x000fe20000000800 */
[----:B------:R-:W-:Y:S01]  /*2000*/  @!PT LDS RZ, [RZ] ;  /* 0x00000000fffff984 */ /* 0x000fe20000000800 */
[----:B------:R1:W-:Y:S06]  /*2010*/  MEMBAR.ALL.CTA ;  /* 0x0000000000007992 */ /* 0x0003ec0000008000 */
[----:B-1----:R-:W1:Y:S01]  /*2020*/  FENCE.VIEW.ASYNC.S ;  /* 0x00000000000073c6 */ /* 0x002e620000000000 */
[----:B------:R-:W-:-:S04]  /*2030*/  PRMT R2, RZ, 0x654, R2 ;  /* 0x00000654ff027816 */ /* 0x000fc80000000002 */
[----:B-1----:R1:W-:Y:S01]  /*2040*/  SYNCS.ARRIVE.TRANS64.RED.A1T0 RZ, [R2+URZ], RZ ;  /* 0x000000ff02ff79a7 */ /* 0x0023e200081004ff */
[----:B--2---:R-:W-:-:S13]  /*2050*/  LOP3.LUT P2, RZ, R6, 0x1, RZ, 0xc0, !PT ;  /* 0x0000000106ff7812 */ /* 0x004fda000784c0ff */
[----:B------:R-:W-:Y:S01]  /*2060*/  @P2 SHF.R.U32.HI R3, RZ, 0x10, R5 ;  /* 0x00000010ff032819 */ /* 0x000fe20000011605 */
[----:B------:R-:W-:Y:S01]  /*2070*/  VOTEU.ANY UP0, P2 ;  /* 0x0000000000ff7886 */ /* 0x000fe20001000100 */
[----:B------:R-:W-:Y:S02]  /*2080*/  @P2 MOV R11, R4 ;  /* 0x00000004000b2202 */ /* 0x000fe40000000f00 */
[----:B------:R-:W-:Y:S02]  /*2090*/  @P2 R2UR.BROADCAST UR8, R3 ;  /* 0x00000000030822ca */ /* 0x000fe400008e0000 */
[----:B------:R-:W-:-:S11]  /*20a0*/  @P2 LOP3.LUT R8, R5, 0xffff, RZ, 0xc0, !PT ;  /* 0x0000ffff05082812 */ /* 0x000fd600078ec0ff */
[----:B------:R-:W-:Y:S01]  /*20b0*/  @UP0 UMOV UR36, UR8 ;  /* 0x0000000800240c82 */ /* 0x000fe20008000000 */
[----:B-1----:R-:W-:Y:S05]  /*20c0*/  @!P0 BRA `(.L_x_40) ;  /* 0x0000000000b88947 */ /* 0x002fea0003800000 */
[----:B------:R-:W3:Y:S01]  /*20d0*/  LDC.64 R4, c[0x0][0xb18] ;  /* 0x0002c600ff047b82 */ /* 0x000ee20000000a00 */
[----:B------:R-:W-:-:S07]  /*20e0*/  ISETP.NE.AND P3, PT, R40, 0x1, PT ;  /* 0x000000012800780c */ /* 0x000fce0003f65270 */
[----:B------:R-:W1:Y:S08]  /*20f0*/  LDC.64 R6, c[0x0][0xb10] ;  /* 0x0002c400ff067b82 */ /* 0x000e700000000a00 */
[----:B------:R-:W2:Y:S08]  /*2100*/  LDC R17, c[0x0][0xb20] ;  /* 0x0002c800ff117b82 */ /* 0x000eb00000000800 */
[----:B------:R-:W4:Y:S01]  /*2110*/  LDC R18, c[0x0][0xb0c] ;  /* 0x0002c300ff127b82 */ /* 0x000f220000000800 */
[----:B---3--:R-:W-:Y:S01]  /*2120*/  IMAD.HI.U32 R22, R0, R5, RZ ;  /* 0x0000000500167227 */ /* 0x008fe200078e00ff */
[----:B------:R-:W-:-:S06]  /*2130*/  ISETP.NE.AND P0, PT, R4, 0x1, PT ;  /* 0x000000010400780c */ /* 0x000fcc0003f05270 */
[----:B------:R-:W3:Y:S01]  /*2140*/  LDC.64 R2, c[0x0][0xb28] ;  /* 0x0002ca00ff027b82 */ /* 0x000ee20000000a00 */
[----:B-1----:R-:W-:-:S04]  /*2150*/  IMAD.HI.U32 R20, R9, R6, RZ ;  /* 0x0000000609147227 */ /* 0x002fc800078e00ff */
[----:B------:R-:W-:Y:S01]  /*2160*/  IMAD.HI.U32 R24, R11, R6, RZ ;  /* 0x000000060b187227 */ /* 0x000fe200078e00ff */
[----:B------:R-:W-:Y:S02]  /*2170*/  SHF.R.U32.HI R20, RZ, R7, R20 ;  /* 0x00000007ff147219 */ /* 0x000fe40000011614 */
[----:B--2---:R-:W-:Y:S01]  /*2180*/  SHF.R.U32.HI R19, RZ, R17, R22 ;  /* 0x00000011ff137219 */ /* 0x004fe20000011616 */
[----:B------:R-:W-:Y:S01]  /*2190*/  IMAD.HI.U32 R22, R8, R5, RZ ;  /* 0x0000000508167227 */ /* 0x000fe200078e00ff */
[----:B------:R-:W-:Y:S02]  /*21a0*/  SHF.R.U32.HI R24, RZ, R7, R24 ;  /* 0x00000007ff187219 */ /* 0x000fe40000011618 */
[----:B------:R-:W-:Y:S02]  /*21b0*/  SEL R19, R0, R19, !P0 ;  /* 0x0000001300137207 */ /* 0x000fe40004000000 */
[----:B------:R-:W-:Y:S02]  /*21c0*/  SHF.R.U32.HI R17, RZ, R17, R22 ;  /* 0x00000011ff117219 */ /* 0x000fe40000011616 */
[----:B----4-:R-:W-:-:S02]  /*21d0*/  ISETP.NE.AND P1, PT, R18, 0x1, PT ;  /* 0x000000011200780c */ /* 0x010fc40003f25270 */
[----:B------:R-:W-:Y:S02]  /*21e0*/  SEL R17, R8, R17, !P0 ;  /* 0x0000001108117207 */ /* 0x000fe40004000000 */
[----:B------:R-:W-:Y:S02]  /*21f0*/  SEL R21, R9, R20, !P1 ;  /* 0x0000001409157207 */ /* 0x000fe40004800000 */
[----:B------:R-:W-:Y:S01]  /*2200*/  SEL R5, R11, R24, !P1 ;  /* 0x000000180b057207 */ /* 0x000fe20004800000 */
[----:B---3--:R-:W-:Y:S01]  /*2210*/  IMAD.HI.U32 R20, R19, R2, RZ ;  /* 0x0000000213147227 */ /* 0x008fe200078e00ff */
[----:B------:R-:W-:-:S03]  /*2220*/  IADD3 R7, PT, PT, -R17, RZ, RZ ;  /* 0x000000ff11077210 */ /* 0x000fc60007ffe1ff */
        /* <DEDUP_REMOVED lines=11> */
[----:B------:R-:W-:-:S04]  /*22e0*/  @!P0 IMAD.HI.U32 R20, R5, R2, RZ ;  /* 0x0000000205148227 */ /* 0x000fc800078e00ff */
[----:B------:R-:W-:Y:S01]  /*22f0*/  IMAD.MOV R2, RZ, RZ, -R6 ;  /* 0x000000ffff027224 */ /* 0x000fe200078e0a06 */
[----:B------:R-:W-:-:S03]  /*2300*/  @!P0 SHF.R.U32.HI R20, RZ, R3, R20 ;  /* 0x00000003ff148219 */ /* 0x000fc60000011614 */
[----:B------:R-:W-:Y:S01]  /*2310*/  IMAD R2, R40, R2, R17 ;  /* 0x0000000228027224 */ /* 0x000fe200078e0211 */
        /* <DEDUP_REMOVED lines=9> */
.L_x_40:
[----:B------:R-:W1:Y:S02]  /*23b0*/  LDCU UR8, c[0x0][0xb30] ;  /* 0x00016600ff0877ac */ /* 0x000e640008000800 */
[----:B-1----:R-:W-:-:S09]  /*23c0*/  UISETP.NE.AND UP0, UPT, UR8, 0x1, UPT ;  /* 0x000000010800788c */ /* 0x002fd2000bf05270 */
[----:B------:R-:W-:Y:S05]  /*23d0*/  BRA.U UP0, `(.L_x_41) ;  /* 0x0000000100407547 */ /* 0x000fea000b800000 */
[----:B------:R-:W1:Y:S08]  /*23e0*/  LDC.64 R4, c[0x0][0xb10] ;  /* 0x0002c400ff047b82 */ /* 0x000e700000000a00 */
[----:B------:R-:W2:Y:S08]  /*23f0*/  LDC.64 R2, c[0x0][0xb18] ;  /* 0x0002c600ff027b82 */ /* 0x000eb00000000a00 */
[----:B------:R-:W4:Y:S08]  /*2400*/  LDC R6, c[0x0][0xb20] ;  /* 0x0002c800ff067b82 */ /* 0x000f300000000800 */
[----:B------:R-:W3:Y:S01]  /*2410*/  LDC R18, c[0x0][0xb0c] ;  /* 0x0002c300ff127b82 */ /* 0x000ee20000000800 */
[----:B-1----:R-:W-:-:S05]  /*2420*/  IMAD.HI.U32 R4, R11, R4, RZ ;  /* 0x000000040b047227 */ /* 0x002fca00078e00ff */
[----:B------:R-:W-:Y:S01]  /*2430*/  SHF.R.U32.HI R4, RZ, R5, R4 ;  /* 0x00000005ff047219 */ /* 0x000fe20000011604 */
[----:B--2---:R-:W-:Y:S01]  /*2440*/  IMAD.HI.U32 R3, R8, R3, RZ ;  /* 0x0000000308037227 */ /* 0x004fe200078e00ff */
[----:B------:R-:W-:-:S04]  /*2450*/  ISETP.NE.AND P0, PT, R2, 0x1, PT ;  /* 0x000000010200780c */ /* 0x000fc80003f05270 */
[----:B----4-:R-:W-:-:S04]  /*2460*/  SHF.R.U32.HI R3, RZ, R6, R3 ;  /* 0x00000006ff037219 */ /* 0x010fc80000011603 */
[----:B------:R-:W-:Y:S02]  /*2470*/  SEL R3, R8, R3, !P0 ;  /* 0x0000000308037207 */ /* 0x000fe40004000000 */
[----:B---3--:R-:W-:-:S04]  /*2480*/  ISETP.NE.AND P1, PT, R18, 0x1, PT ;  /* 0x000000011200780c */ /* 0x008fc80003f25270 */
[----:B------:R-:W-:-:S05]  /*2490*/  SEL R4, R11, R4, !P1 ;  /* 0x000000040b047207 */ /* 0x000fca0004800000 */
[----:B------:R-:W-:Y:S02]  /*24a0*/  IMAD.IADD R5, R3, 0x1, -R4 ;  /* 0x0000000103057824 */ /* 0x000fe400078e0a04 */
[----:B------:R-:W-:Y:S02]  /*24b0*/  IMAD.IADD R3, R4, 0x1, -R3 ;  /* 0x0000000104037824 */ /* 0x000fe400078e0a03 */
[----:B------:R-:W-:Y:S02]  /*24c0*/  IMAD R11, R5, R18, R11 ;  /* 0x00000012050b7224 */ /* 0x000fe400078e020b */
[----:B------:R-:W-:-:S07]  /*24d0*/  IMAD R8, R3, R2, R8 ;  /* 0x0000000203087224 */ /* 0x000fce00078e0208 */
.L_x_41:
[----:B------:R-:W-:Y:S01]  /*24e0*/  VIADD R14, R14, 0x1 ;  /* 0x000000010e0e7836 */ /* 0x000fe20000000000 */
[----:B------:R-:W-:Y:S01]  /*24f0*/  PLOP3.LUT P1, PT, PT, PT, PT, 0x80, 0x8 ;  /* 0x000000000008781c */ /* 0x000fe20003f2f070 */
[----:B------:R-:W-:Y:S02]  /*2500*/  IMAD.IADD R21, R11, 0x1, R90 ;  /* 0x000000010b157824 */ /* 0x000fe400078e025a */
[----:B------:R-:W-:Y:S01]  /*2510*/  IMAD.IADD R20, R8, 0x1, R83 ;  /* 0x0000000108147824 */ /* 0x000fe200078e0253 */
[----:B------:R-:W-:-:S04]  /*2520*/  ISETP.NE.AND P0, PT, R14, 0x2, PT ;  /* 0x000000020e00780c */ /* 0x000fc80003f05270 */
[----:B------:R-:W-:Y:S02]  /*2530*/  SEL R2, RZ, 0x1, P0 ;  /* 0x00000001ff027807 */ /* 0x000fe40000000000 */
[----:B------:R-:W-:Y:S02]  /*2540*/  SEL R14, R14, RZ, P0 ;  /* 0x000000ff0e0e7207 */ /* 0x000fe40000000000 */
[----:B------:R-:W-:Y:S01]  /*2550*/  LOP3.LUT R13, R13, R2, RZ, 0x3c, !PT ;  /* 0x000000020d0d7212 */ /* 0x000fe200078e3cff */
[----:B------:R-:W-:Y:S06]  /*2560*/  @P2 BRA `(.L_x_42) ;  /* 0xfffffff000642947 */ /* 0x000fec000383ffff */
[----:B------:R-:W-:Y:S01]  /*2570*/  UIADD3 UR6, UPT, UPT, UR6, 0x18, URZ ;  /* 0x0000001806067890 */ /* 0x000fe2000fffe0ff */
[----:B------:R-:W-:-:S03]  /*2580*/  SHF.L.U32 R3, R15, 0x1f, RZ ;  /* 0x0000001f0f037819 */ /* 0x000fc600000006ff */
[----:B------:R-:W-:-:S09]  /*2590*/  ULEA UR4, UR23, UR6, 0x3 ;  /* 0x0000000617047291 */ /* 0x000fd2000f8e18ff */
[----:B------:R-:W1:Y:S02]  /*25a0*/  SYNCS.PHASECHK.TRANS64.TRYWAIT P0, [UR4], R3 ;  /* 0x00000003ff0075a7 */ /* 0x000e640008001104 */
[----:B-1----:R-:W-:Y:S05]  /*25b0*/  @!P0 BRA `(.L_x_43) ;  /* 0x0000005400548947 */ /* 0x002fea0003800000 */
.L_x_127:
[----:B------:R-:W-:-:S04]  /*25c0*/  UIADD3 UR5, UPT, UPT, UR23, 0x1, URZ ;  /* 0x0000000117057890 */ /* 0x000fc8000fffe0ff */
[----:B------:R-:W-:-:S04]  /*25d0*/  UISETP.NE.AND UP0, UPT, UR5, 0x3, UPT ;  /* 0x000000030500788c */ /* 0x000fc8000bf05270 */
[----:B------:R-:W-:Y:S02]  /*25e0*/  USEL UR7, URZ, 0x1, UP0 ;  /* 0x00000001ff077887 */ /* 0x000fe40008000000 */
[----:B------:R-:W-:-:S04]  /*25f0*/  USEL UR5, UR5, URZ, UP0 ;  /* 0x000000ff05057287 */ /* 0x000fc80008000000 */
[----:B------:R-:W-:Y:S01]  /*2600*/  ULEA UR4, UR5, UR6, 0x3 ;  /* 0x0000000605047291 */ /* 0x000fe2000f8e18ff */
[----:B------:R-:W-:-:S04]  /*2610*/  LOP3.LUT R15, R15, UR7, RZ, 0x3c, !PT ;  /* 0x000000070f0f7c12 */ /* 0x000fc8000f8e3cff */
[----:B-1----:R-:W-:-:S04]  /*2620*/  SHF.L.U32 R3, R15, 0x1f, RZ ;  /* 0x0000001f0f037819 */ /* 0x002fc800000006ff */
[----:B------:R-:W1:Y:S02]  /*2630*/  SYNCS.PHASECHK.TRANS64.TRYWAIT P0, [UR4], R3 ;  /* 0x00000003ff0075a7 */ /* 0x000e640008001104 */
[----:B-1----:R-:W-:Y:S05]  /*2640*/  @!P0 BRA `(.L_x_44) ;  /* 0x0000005400488947 */ /* 0x002fea0003800000 */
.L_x_129:
[----:B------:R-:W-:-:S04]  /*2650*/  UIADD3 UR5, UPT, UPT, UR5, 0x1, URZ ;  /* 0x0000000105057890 */ /* 0x000fc8000fffe0ff */
[----:B------:R-:W-:-:S04]  /*2660*/  UISETP.NE.AND UP0, UPT, UR5, 0x3, UPT ;  /* 0x000000030500788c */ /* 0x000fc8000bf05270 */
[----:B------:R-:W-:Y:S02]  /*2670*/  USEL UR4, URZ, 0x1, UP0 ;  /* 0x00000001ff047887 */ /* 0x000fe40008000000 */
[----:B------:R-:W-:-:S04]  /*2680*/  USEL UR5, UR5, URZ, UP0 ;  /* 0x000000ff05057287 */ /* 0x000fc80008000000 */
[----:B------:R-:W-:Y:S01]  /*2690*/  ULEA UR5, UR5, UR6, 0x3 ;  /* 0x0000000605057291 */ /* 0x000fe2000f8e18ff */
[----:B-1----:R-:W-:-:S04]  /*26a0*/  LOP3.LUT R3, R15, UR4, RZ, 0x3c, !PT ;  /* 0x000000040f037c12 */ /* 0x002fc8000f8e3cff */
[----:B------:R-:W-:Y:S01]  /*26b0*/  SHF.L.U32 R3, R3, 0x1f, RZ ;  /* 0x0000001f03037819 */ /* 0x000fe200000006ff */
[----:B---3--:R-:W-:-:S07]  /*26c0*/  IMAD.U32 R0, RZ, RZ, UR5 ;  /* 0x00000005ff007e24 */ /* 0x008fce000f8e00ff */
.L_x_45:
[----:B-1----:R1:W2:Y:S02]  /*26d0*/  SYNCS.PHASECHK.TRANS64.TRYWAIT P0, [R0+URZ], R3 ;  /* 0x00000003000075a7 */ /* 0x0022a400080011ff */
[----:B--2---:R-:W-:Y:S05]  /*26e0*/  @!P0 NANOSLEEP.SYNCS 0x989680 ;  /* 0x009896800000895d */ /* 0x004fea0003900000 */
[----:B------:R-:W2:Y:S02]  /*26f0*/  @!P0 SYNCS.PHASECHK.TRANS64 P0, [R0+URZ], R3 ;  /* 0x00000003000085a7 */ /* 0x000ea400080010ff */
[----:B--2---:R-:W-:Y:S05]  /*2700*/  @P0 EXIT ;  /* 0x000000000000094d */ /* 0x004fea0003800000 */
[----:B------:R-:W-:Y:S05]  /*2710*/  BRA `(.L_x_45) ;  /* 0xfffffffc00ec7947 */ /* 0x000fea000383ffff */
.L_x_22:
[----:B------:R-:W-:-:S04]  /*2720*/  UISETP.NE.AND UP1, UPT, UR37, URZ, UPT ;  /* 0x000000ff2500728c */ /* 0x000fc8000bf25270 */
[----:B------:R-:W-:-:S09]  /*2730*/  UISETP.NE.OR UP1, UPT, UR10, 0x1, UP1 ;  /* 0x000000010a00788c */ /* 0x000fd20008f25670 */
[----:B------:R-:W-:Y:S05]  /*2740*/  BRA.U UP1, `(.L_x_46) ;  /* 0x00000005014c7547 */ /* 0x000fea000b800000 */
[----:B------:R-:W-:Y:S01]  /*2750*/  HFMA2 R11, -RZ, RZ, 0, 0 ;  /* 0x00000000ff0b7431 */ /* 0x000fe200000001ff */
[----:B------:R-:W-:Y:S01]  /*2760*/  ISETP.GE.U32.AND P2, PT, R10, 0x2, PT ;  /* 0x000000020a00780c */ /* 0x000fe20003f46070 */
[----:B------:R-:W-:Y:S01]  /*2770*/  IMAD.MOV.U32 R12, RZ, RZ, 0x1 ;  /* 0x00000001ff0c7424 */ /* 0x000fe200078e00ff */
[----:B------:R-:W-:Y:S01]  /*2780*/  CS2R R8, SRZ ;  /* 0x0000000000087805 */ /* 0x000fe2000001ff00 */
[----:B------:R-:W-:Y:S01]  /*2790*/  IMAD.MOV.U32 R3, RZ, RZ, RZ ;  /* 0x000000ffff037224 */ /* 0x000fe200078e00ff */
[----:B------:R-:W-:Y:S01]  /*27a0*/  UMOV UR4, 0x400 ;  /* 0x0000040000047882 */ /* 0x000fe20000000000 */
[----:B------:R-:W-:Y:S01]  /*27b0*/  UMOV UR6, URZ ;  /* 0x000000ff00067c82 */ /* 0x000fe20008000000 */
[----:B------:R-:W-:-:S12]  /*27c0*/  ULEA UR37, UR37, UR4, 0x18 ;  /* 0x0000000425257291 */ /* 0x000fd8000f8ec0ff */
.L_x_50:
[----:B------:R-:W-:Y:S02]  /*27d0*/  LEA R0, R3, UR37, 0x3 ;  /* 0x0000002503007c11 */ /* 0x000fe4000f8e18ff */
[----:B------:R-:W-:-:S03]  /*27e0*/  SHF.L.U32 R5, R8, 0x1f, RZ ;  /* 0x0000001f08057819 */ /* 0x000fc600000006ff */
[----:B------:R-:W-:Y:S01]  /*27f0*/  VIADD R4, R0, 0xd0 ;  /* 0x000000d000047836 */ /* 0x000fe20000000000 */
[----:B------:R-:W1:Y:S02]  /*2800*/  SYNCS.PHASECHK.TRANS64.TRYWAIT P0, [R0+URZ+0xc0], R5 ;  /* 0x0000c005000075a7 */ /* 0x000e6400080011ff */
[----:B-1----:R-:W-:Y:S05]  /*2810*/  @!P0 BRA `(.L_x_47) ;  /* 0x0000005000ec8947 */ /* 0x002fea0003800000 */
.L_x_130:
[----:B------:R-:W-:Y:S01]  /*2820*/  ULEA UR5, UR6, UR37, 0x3 ;  /* 0x0000002506057291 */ /* 0x000fe2000f8e18ff */
[----:B------:R-:W-:Y:S01]  /*2830*/  PRMT R4, RZ, 0x654, R4 ;  /* 0x00000654ff047816 */ /* 0x000fe20000000004 */
[----:B-1----:R-:W-:Y:S01]  /*2840*/  @!P2 IMAD.MOV.U32 R5, RZ, RZ, 0x10 ;  /* 0x00000010ff05a424 */ /* 0x002fe200078e00ff */
[----:B------:R-:W-:Y:S01]  /*2850*/  SHF.L.U32 R7, R12, 0x1f, RZ ;  /* 0x0000001f0c077819 */ /* 0x000fe200000006ff */
[----:B------:R-:W-:Y:S01]  /*2860*/  UIADD3 UR4, UPT, UPT, UR5, 0x60, URZ ;  /* 0x0000006005047890 */ /* 0x000fe2000fffe0ff */
[----:B------:R1:W-:Y:S05]  /*2870*/  SYNCS.ARRIVE.TRANS64.RED.A1T0 RZ, [R4+URZ], RZ ;  /* 0x000000ff04ff79a7 */ /* 0x0003ea00081004ff */
[----:B------:R-:W-:Y:S01]  /*2880*/  IMAD.U32 R13, RZ, RZ, UR4 ;  /* 0x00000004ff0d7e24 */ /* 0x000fe2000f8e00ff */
[----:B------:R-:W2:Y:S04]  /*2890*/  SYNCS.PHASECHK.TRANS64.TRYWAIT P0, [UR5+0x70], R7 ;  /* 0x00007007ff0075a7 */ /* 0x000ea80008001105 */
[----:B------:R-:W-:Y:S01]  /*28a0*/  PRMT R13, R10, 0x654, R13 ;  /* 0x000006540a0d7816 */ /* 0x000fe2000000000d */
[----:B-12---:R-:W-:Y:S06]  /*28b0*/  @!P0 BRA `(.L_x_48) ;  /* 0x0000005000d88947 */ /* 0x006fec0003800000 */
.L_x_132:
[----:B------:R-:W-:Y:S01]  /*28c0*/  ULEA UR4, UR6, UR37, 0x4 ;  /* 0x0000002506047291 */ /* 0x000fe2000f8e20ff */
[----:B------:R-:W-:Y:S01]  /*28d0*/  SEL R2, R13, R2, !P2 ;  /* 0x000000020d027207 */ /* 0x000fe20005000000 */
[----:B------:R-:W-:Y:S01]  /*28e0*/  UIADD3 UR5, UPT, UPT, UR5, 0x60, URZ ;  /* 0x0000006005057890 */ /* 0x000fe2000fffe0ff */
[----:B-1----:R-:W-:Y:S01]  /*28f0*/  LEA R0, R11, UR37, 0x3 ;  /* 0x000000250b007c11 */ /* 0x002fe2000f8e18ff */
[----:B------:R-:W-:Y:S01]  /*2900*/  UIADD3 UR4, UPT, UPT, UR4, 0xf0, URZ ;  /* 0x000000f004047890 */ /* 0x000fe2000fffe0ff */
[----:B------:R1:W-:Y:S01]  /*2910*/  @!P2 SYNCS.ARRIVE.TRANS64.RED RZ, [R2+URZ], R5 ;  /* 0x0000000502ffa9a7 */ /* 0x0003e200080004ff */
[----:B------:R-:W-:Y:S01]  /*2920*/  UIADD3 UR6, UPT, UPT, UR6, 0x1, URZ ;  /* 0x0000000106067890 */ /* 0x000fe2000fffe0ff */
[----:B------:R-:W-:-:S03]  /*2930*/  VIADD R3, R3, 0x1 ;  /* 0x0000000103037836 */ /* 0x000fc60000000000 */
[----:B------:R-:W-:Y:S02]  /*2940*/  UISETP.NE.AND UP0, UPT, UR6, 0x2, UPT ;  /* 0x000000020600788c */ /* 0x000fe4000bf05270 */
[----:B------:R-:W-:Y:S01]  /*2950*/  ISETP.NE.AND P0, PT, R3, 0x2, PT ;  /* 0x000000020300780c */ /* 0x000fe20003f05270 */
[----:B------:R-:W-:Y:S06]  /*2960*/  UGETNEXTWORKID.BROADCAST [UR4], [UR5] ;  /* 0x00000000040073ca */ /* 0x000fec0008000100 */
[----:B------:R-:W-:Y:S02]  /*2970*/  USEL UR4, URZ, 0x1, UP0 ;  /* 0x00000001ff047887 */ /* 0x000fe40008000000 */
[----:B------:R-:W-:-:S04]  /*2980*/  USEL UR6, UR6, URZ, UP0 ;  /* 0x000000ff06067287 */ /* 0x000fc80008000000 */
[----:B------:R-:W-:Y:S02]  /*2990*/  LOP3.LUT R12, R12, UR4, RZ, 0x3c, !PT ;  /* 0x000000040c0c7c12 */ /* 0x000fe4000f8e3cff */
[----:B-1----:R-:W-:-:S04]  /*29a0*/  SHF.L.U32 R5, R9, 0x1f, RZ ;  /* 0x0000001f09057819 */ /* 0x002fc800000006ff */
[----:B------:R-:W1:Y:S02]  /*29b0*/  SYNCS.PHASECHK.TRANS64.TRYWAIT P1, [R0+URZ+0x60], R5 ;  /* 0x00006005000075a7 */ /* 0x000e6400080211ff */
[----:B-1----:R-:W-:Y:S05]  /*29c0*/  @!P1 BRA `(.L_x_49) ;  /* 0x0000005000ac9947 */ /* 0x002fea0003800000 */
.L_x_133:
[----:B------:R-:W-:Y:S01]  /*29d0*/  LEA R4, R11, UR37, 0x4 ;  /* 0x000000250b047c11 */ /* 0x000fe2000f8e20ff */
[----:B-1----:R-:W-:Y:S01]  /*29e0*/  VIADD R0, R0, 0x70 ;  /* 0x0000007000007836 */ /* 0x002fe20000000000 */
[----:B------:R-:W-:Y:S01]  /*29f0*/  SEL R3, R3, RZ, P0 ;  /* 0x000000ff03037207 */ /* 0x000fe20000000000 */
[----:B------:R-:W-:-:S03]  /*2a00*/  VIADD R11, R11, 0x1 ;  /* 0x000000010b0b7836 */ /* 0x000fc60000000000 */
[----:B------:R-:W1:Y:S01]  /*2a10*/  LDS.128 R4, [R4+0xf0] ;  /* 0x0000f00004047984 */ /* 0x000e620000000c00 */
[----:B------:R-:W-:Y:S02]  /*2a20*/  PRMT R0, RZ, 0x654, R0 ;  /* 0x00000654ff007816 */ /* 0x000fe40000000000 */
[C---:B------:R-:W-:Y:S01]  /*2a30*/  ISETP.NE.AND P1, PT, R11.reuse, 0x2, PT ;  /* 0x000000020b00780c */ /* 0x040fe20003f25270 */
[----:B------:R-:W-:Y:S01]  /*2a40*/  @!PT LDS RZ, [RZ] ;  /* 0x00000000fffff984 */ /* 0x000fe20000000800 */
[----:B------:R-:W-:Y:S01]  /*2a50*/  @!PT LDS RZ, [RZ] ;  /* 0x00000000fffff984 */ /* 0x000fe20000000800 */
[----:B------:R-:W-:Y:S01]  /*2a60*/  @!PT LDS RZ, [RZ] ;  /* 0x00000000fffff984 */ /* 0x000fe20000000800 */
[----:B------:R-:W-:Y:S01]  /*2a70*/  @!PT LDS RZ, [RZ] ;  /* 0x00000000fffff984 */ /* 0x000fe20000000800 */
[----:B------:R2:W-:Y:S06]  /*2a80*/  MEMBAR.ALL.CTA ;  /* 0x0000000000007992 */ /* 0x0005ec0000008000 */
[----:B--2---:R-:W2:Y:S01]  /*2a90*/  FENCE.VIEW.ASYNC.S ;  /* 0x00000000000073c6 */ /* 0x004ea20000000000 */
[----:B------:R-:W-:Y:S01]  /*2aa0*/  SEL R11, R11, RZ, P1 ;  /* 0x000000ff0b0b7207 */ /* 0x000fe20000800000 */
[----:B--2---:R2:W-:Y:S01]  /*2ab0*/  SYNCS.ARRIVE.TRANS64.RED.A1T0 RZ, [R0+URZ], RZ ;  /* 0x000000ff00ff79a7 */ /* 0x0045e200081004ff */
[----:B-1----:R-:W-:-:S02]  /*2ac0*/  LOP3.LUT P3, RZ, R6, 0x1, RZ, 0xc0, !PT ;  /* 0x0000000106ff7812 */ /* 0x002fc4000786c0ff */
[----:B------:R-:W-:-:S04]  /*2ad0*/  SEL R5, RZ, 0x1, P0 ;  /* 0x00000001ff057807 */ /* 0x000fc80000000000 */
[----:B------:R-:W-:Y:S02]  /*2ae0*/  LOP3.LUT R8, R8, R5, RZ, 0x3c, !PT ;  /* 0x0000000508087212 */ /* 0x000fe400078e3cff */
[----:B--2---:R-:W-:-:S04]  /*2af0*/  SEL R0, RZ, 0x1, P1 ;  /* 0x00000001ff007807 */ /* 0x004fc80000800000 */
[----:B------:R-:W-:Y:S01]  /*2b00*/  LOP3.LUT R9, R9, R0, RZ, 0x3c, !PT ;  /* 0x0000000009097212 */ /* 0x000fe200078e3cff */
[----:B------:R-:W-:Y:S06]  /*2b10*/  @P3 BRA `(.L_x_50) ;  /* 0xfffffffc002c3947 */ /* 0x000fec000383ffff */
[----:B------:R-:W-:Y:S01]  /*2b20*/  ULEA UR5, UR6, UR37, 0x3 ;  /* 0x0000002506057291 */ /* 0x000fe2000f8e18ff */
[----:B------:R-:W-:-:S08]  /*2b30*/  SHF.L.U32 R3, R12, 0x1f, RZ ;  /* 0x0000001f0c037819 */ /* 0x000fd000000006ff */
[----:B------:R-:W1:Y:S02]  /*2b40*/  SYNCS.PHASECHK.TRANS64 P0, [UR5+0x70], R3 ;  /* 0x00007003ff0075a7 */ /* 0x000e640008001005 */
[----:B-1----:R-:W-:Y:S05]  /*2b50*/  @P0 BRA `(.L_x_51) ;  /* 0x0000000000080947 */ /* 0x002fea0003800000 */
[----:B------:R-:W1:Y:S02]  /*2b60*/  SYNCS.PHASECHK.TRANS64.TRYWAIT P0, [UR5+0x70], R3 ;  /* 0x00007003ff0075a7 */ /* 0x000e640008001105 */
[----:B-1----:R-:W-:Y:S05]  /*2b70*/  @!P0 BRA `(.L_x_52) ;  /* 0x0000005000548947 */ /* 0x002fea0003800000 */
.L_x_51:
[----:B------:R-:W-:-:S04]  /*2b80*/  UIADD3 UR4, UPT, UPT, UR6, 0x1, URZ ;  /* 0x0000000106047890 */ /* 0x000fc8000fffe0ff */
[----:B------:R-:W-:-:S04]  /*2b90*/  UISETP.NE.AND UP0, UPT, UR4, 0x2, UPT ;  /* 0x000000020400788c */ /* 0x000fc8000bf05270 */
[----:B------:R-:W-:Y:S02]  /*2ba0*/  USEL UR7, URZ, 0x1, UP0 ;  /* 0x00000001ff077887 */ /* 0x000fe40008000000 */
[----:B------:R-:W-:-:S04]  /*2bb0*/  USEL UR4, UR4, URZ, UP0 ;  /* 0x000000ff04047287 */ /* 0x000fc80008000000 */
[----:B------:R-:W-:Y:S01]  /*2bc0*/  ULEA UR4, UR4, UR37, 0x3 ;  /* 0x0000002504047291 */ /* 0x000fe2000f8e18ff */
[----:B-1----:R-:W-:-:S04]  /*2bd0*/  LOP3.LUT R3, R12, UR7, RZ, 0x3c, !PT ;  /* 0x000000070c037c12 */ /* 0x002fc8000f8e3cff */
[----:B------:R-:W-:-:S04]  /*2be0*/  SHF.L.U32 R0, R3, 0x1f, RZ ;  /* 0x0000001f03007819 */ /* 0x000fc800000006ff */
[----:B------:R-:W1:Y:S02]  /*2bf0*/  SYNCS.PHASECHK.TRANS64 P0, [UR4+0x70], R0 ;  /* 0x00007000ff0075a7 */ /* 0x000e640008001004 */
[----:B-1----:R-:W-:Y:S05]  /*2c00*/  @P0 EXIT ;  /* 0x000000000000094d */ /* 0x002fea0003800000 */
[----:B------:R-:W-:Y:S02]  /*2c10*/  SHF.L.U32 R3, R3, 0x1f, RZ ;  /* 0x0000001f03037819 */ /* 0x000fe400000006ff */
[----:B------:R-:W-:-:S07]  /*2c20*/  MOV R0, UR4 ;  /* 0x0000000400007c02 */ /* 0x000fce0008000f00 */
.L_x_53:
[----:B-1----:R1:W2:Y:S02]  /*2c30*/  SYNCS.PHASECHK.TRANS64.TRYWAIT P0, [R0+URZ+0x70], R3 ;  /* 0x00007003000075a7 */ /* 0x0022a400080011ff */
[----:B--2---:R-:W-:Y:S05]  /*2c40*/  @!P0 NANOSLEEP.SYNCS 0x989680 ;  /* 0x009896800000895d */ /* 0x004fea0003900000 */
[----:B------:R-:W2:Y:S02]  /*2c50*/  @!P0 SYNCS.PHASECHK.TRANS64 P0, [R0+URZ+0x70], R3 ;  /* 0x00007003000085a7 */ /* 0x000ea400080010ff */
[----:B--2---:R-:W-:Y:S05]  /*2c60*/  @P0 EXIT ;  /* 0x000000000000094d */ /* 0x004fea0003800000 */
[----:B------:R-:W-:Y:S05]  /*2c70*/  BRA `(.L_x_53) ;  /* 0xfffffffc00ec7947 */ /* 0x000fea000383ffff */
.L_x_46:
[----:B------:R-:W-:Y:S05]  /*2c80*/  BRA.U UP4, `(.L_x_54) ;  /* 0x0000001104d87547 */ /* 0x000fea000b800000 */
[----:B------:R-:W-:Y:S01]  /*2c90*/  UMOV UR6, 0x40 ;  /* 0x0000004000067882 */ /* 0x000fe20000000000 */
[----:B------:R-:W-:Y:S01]  /*2ca0*/  NOP ;  /* 0x0000000000007918 */ /* 0x000fe20000000000 */
[----:B------:R-:W-:Y:S01]  /*2cb0*/  ULEA UR6, UR37, UR6, 0x18 ;  /* 0x0000000625067291 */ /* 0x000fe2000f8ec0ff */
[----:B------:R-:W-:Y:S02]  /*2cc0*/  UMOV UR7, 0x400 ;  /* 0x0000040000077882 */ /* 0x000fe40000000000 */
[----:B------:R-:W-:-:S06]  /*2cd0*/  ULEA UR37, UR37, UR7, 0x18 ;  /* 0x0000000725257291 */ /* 0x000fcc000f8ec0ff */
[----:B------:R-:W1:Y:S02]  /*2ce0*/  LDS.U8 R2, [UR6+0x1c] ;  /* 0x00001c06ff027984 */ /* 0x000e640008000000 */
[----:B-1----:R-:W-:-:S13]  /*2cf0*/  ISETP.NE.AND P0, PT, R2, RZ, PT ;  /* 0x000000ff0200720c */ /* 0x002fda0003f05270 */
[----:B------:R-:W-:Y:S05]  /*2d00*/  @P0 BRA `(.L_x_55) ;  /* 0x0000000400080947 */ /* 0x000fea0003800000 */
[----:B------:R-:W-:Y:S02]  /*2d10*/  UISETP.NE.U32.AND UP0, UPT, UR5, 0x1, UPT ;  /* 0x000000010500788c */ /* 0x000fe4000bf05070 */
[----:B------:R-:W-:-:S07]  /*2d20*/  UIADD3 UR8, UPT, UPT, UR6, 0x8, URZ ;  /* 0x0000000806087890 */ /* 0x000fce000fffe0ff */
[----:B------:R-:W-:Y:S05]  /*2d30*/  BRA.U !UP0, `(.L_x_56) ;  /* 0x00000001089c7547 */ /* 0x000fea000b800000 */
[----:B------:R-:W-:Y:S01]  /*2d40*/  ELECT P0, URZ, PT ;  /* 0x0000000000ff782f */ /* 0x000fe20003800000 */
[----:B------:R-:W-:-:S12]  /*2d50*/  BSSY B0, `(.L_x_56) ;  /* 0x0000025000007945 */ /* 0x000fd80003800000 */
[----:B------:R-:W-:Y:S05]  /*2d60*/  @!P0 BRA `(.L_x_57) ;  /* 0x00000000008c8947 */ /* 0x000fea0003800000 */
[----:B------:R-:W-:-:S05]  /*2d70*/  UMOV UR7, 0x10 ;  /* 0x0000001000077882 */ /* 0x000fca0000000000 */
[----:B------:R-:W-:Y:S04]  /*2d80*/  DEPBAR.LE SB1, 0x36 ;  /* 0x00009d800000791a */ /* 0x000fe80000000000 */
[----:B------:R-:W1:Y:S02]  /*2d90*/  UTCATOMSWS.2CTA.FIND_AND_SET.ALIGN UP1, UR7, UR7 ;  /* 0x00000007000775e3 */ /* 0x000e640008220800 */
[----:B-1----:R-:W-:Y:S01]  /*2da0*/  MOV R11, UR7 ;  /* 0x00000007000b7c02 */ /* 0x002fe20008000f00 */
[----:B------:R-:W-:Y:S06]  /*2db0*/  BRA.U UP1, `(.L_x_58) ;  /* 0x0000000101187547 */ /* 0x000fec000b800000 */
.L_x_59:
[----:B------:R-:W-:Y:S05]  /*2dc0*/  NANOSLEEP 0x64 ;  /* 0x000000640000795d */ /* 0x000fea0003800000 */
[----:B------:R-:W-:-:S05]  /*2dd0*/  UMOV UR7, 0x10 ;  /* 0x0000001000077882 */ /* 0x000fca0000000000 */
[----:B------:R-:W-:Y:S04]  /*2de0*/  DEPBAR.LE SB1, 0x36 ;  /* 0x00009d800000791a */ /* 0x000fe80000000000 */
[----:B------:R-:W1:Y:S02]  /*2df0*/  UTCATOMSWS.2CTA.FIND_AND_SET.ALIGN UP1, UR7, UR7 ;  /* 0x00000007000775e3 */ /* 0x000e640008220800 */
[----:B-1----:R-:W-:Y:S01]  /*2e00*/  MOV R11, UR7 ;  /* 0x00000007000b7c02 */ /* 0x002fe20008000f00 */
[----:B------:R-:W-:Y:S05]  /*2e10*/  BRA.U !UP1, `(.L_x_59) ;  /* 0xfffffffd09e87547 */ /* 0x000fea000b83ffff */
.L_x_58:
[----:B------:R-:W1:Y:S01]  /*2e20*/  LDS R5, [UR6+0x10] ;  /* 0x00001006ff057984 */ /* 0x000e620008000800 */
[----:B------:R-:W-:Y:S01]  /*2e30*/  IMAD.U32 R3, RZ, RZ, UR37 ;  /* 0x00000025ff037e24 */ /* 0x000fe2000f8e00ff */
[----:B------:R-:W-:-:S03]  /*2e40*/  MOV R2, UR4 ;  /* 0x0000000400027c02 */ /* 0x000fc60008000f00 */
[----:B------:R-:W-:Y:S01]  /*2e50*/  VIADD R3, R3, 0x110 ;  /* 0x0000011003037836 */ /* 0x000fe20000000000 */
[----:B-1----:R-:W-:-:S04]  /*2e60*/  SHF.L.U32 R5, R5, 0x1f, RZ ;  /* 0x0000001f05057819 */ /* 0x002fc800000006ff */
[----:B------:R-:W1:Y:S02]  /*2e70*/  SYNCS.PHASECHK.TRANS64.TRYWAIT P0, [UR6+0x8], R5 ;  /* 0x00000805ff0075a7 */ /* 0x000e640008001106 */
[----:B-1----:R-:W-:Y:S05]  /*2e80*/  @P0 BRA `(.L_x_60) ;  /* 0x0000000000080947 */ /* 0x002fea0003800000 */
[----:B------:R-:W1:Y:S02]  /*2e90*/  SYNCS.PHASECHK.TRANS64.TRYWAIT P0, [UR6+0x8], R5 ;  /* 0x00000805ff0075a7 */ /* 0x000e640008001106 */
[----:B-1----:R-:W-:Y:S05]  /*2ea0*/  @!P0 BRA `(.L_x_61) ;  /* 0x0000004c00a08947 */ /* 0x002fea0003800000 */
.L_x_60:
[----:B-1----:R-:W-:Y:S01]  /*2eb0*/  HFMA2 R4, -RZ, RZ, 0, 5.9604644775390625e-08 ;  /* 0x00000001ff047431 */ /* 0x002fe200000001ff */
[----:B------:R-:W-:Y:S01]  /*2ec0*/  UPRMT UR7, UR4, 0x654, UR8 ;  /* 0x0000065404077896 */ /* 0x000fe20008000008 */
[----:B------:R-:W-:Y:S01]  /*2ed0*/  IMAD.MOV.U32 R6, RZ, RZ, 0xffff ;  /* 0x0000ffffff067424 */ /* 0x000fe200078e00ff */
[----:B------:R-:W-:Y:S01]  /*2ee0*/  PRMT R2, R2, 0x654, R3 ;  /* 0x0000065402027816 */ /* 0x000fe20000000003 */
[----:B------:R-:W-:Y:S02]  /*2ef0*/  IMAD.MOV.U32 R5, RZ, RZ, 0x4 ;  /* 0x00000004ff057424 */ /* 0x000fe400078e00ff */
[----:B------:R-:W-:Y:S01]  /*2f00*/  IMAD.SHL.U32 R9, R11, 0x20, RZ ;  /* 0x000000200b097824 */ /* 0x000fe200078e00ff */
[----:B------:R-:W-:Y:S02]  /*2f10*/  MOV R3, UR7 ;  /* 0x0000000700037c02 */ /* 0x000fe40008000f00 */
[-C--:B------:R-:W-:Y:S01]  /*2f20*/  SHF.L.U32 R7, R6, R11.reuse, RZ ;  /* 0x0000000b06077219 */ /* 0x080fe200000006ff */
[----:B------:R1:W-:Y:S01]  /*2f30*/  SYNCS.ARRIVE.TRANS64.RED RZ, [UR7], R5 ;  /* 0x00000005ffff79a7 */ /* 0x0003e20008000407 */
[----:B------:R-:W-:Y:S01]  /*2f40*/  SHF.L.U32 R6, R4, R11, RZ ;  /* 0x0000000b04067219 */ /* 0x000fe200000006ff */
[----:B------:R1:W-:Y:S04]  /*2f50*/  STS [UR37+0x110], R9 ;  /* 0x00011009ff007988 */ /* 0x0003e80008000825 */
[----:B------:R1:W-:Y:S04]  /*2f60*/  STAS [R2.64], R11 ;  /* 0x0000000b02007dbd */ /* 0x0003e8000c0008ff */
[----:B------:R1:W-:Y:S04]  /*2f70*/  ATOMS.OR RZ, [UR6+0x14], R7 ;  /* 0x00001407ffff798c */ /* 0x0003e8000b000006 */
[----:B------:R1:W-:Y:S04]  /*2f80*/  ATOMS.OR RZ, [UR6+0x18], R6 ;  /* 0x00001806ffff798c */ /* 0x0003e8000b000006 */
[----:B------:R1:W-:Y:S02]  /*2f90*/  ATOMS.XOR RZ, [UR6+0x10], R4 ;  /* 0x00001004ffff798c */ /* 0x0003e4000b800006 */
.L_x_57:
[----:B------:R-:W-:Y:S05]  /*2fa0*/  BSYNC B0 ;  /* 0x0000000000007941 */ /* 0x000fea0003800000 */
.L_x_56:
[----:B------:R-:W-:Y:S05]  /*2fb0*/  BRA.U UP0, `(.L_x_62) ;  /* 0x00000001006c7547 */ /* 0x000fea000b800000 */
[----:B------:R-:W-:-:S03]  /*2fc0*/  UMOV UR7, 0xffffffff ;  /* 0xffffffff00077882 */ /* 0x000fc60000000000 */
[----:B------:R-:W-:Y:S05]  /*2fd0*/  BRA.DIV UR7, `(.L_x_63) ;  /* 0x0000004e076c7947 */ /* 0x000fea000b800000 */
[----:B------:R-:W-:-:S13]  /*2fe0*/  ELECT P6, URZ, PT ;  /* 0x0000000000ff782f */ /* 0x000fda00038c0000 */
.L_x_137:
[----:B------:R-:W-:Y:S05]  /*2ff0*/  @!P6 BRA `(.L_x_62) ;  /* 0x00000000005ce947 */ /* 0x000fea0003800000 */
[----:B-1----:R-:W1:Y:S02]  /*3000*/  LDS R3, [UR6+0x10] ;  /* 0x00001006ff037984 */ /* 0x002e640008000800 */
[----:B-1----:R-:W-:-:S04]  /*3010*/  SHF.L.U32 R3, R3, 0x1f, RZ ;  /* 0x0000001f03037819 */ /* 0x002fc800000006ff */
[----:B------:R-:W1:Y:S02]  /*3020*/  SYNCS.PHASECHK.TRANS64.TRYWAIT P0, [UR6+0x8], R3 ;  /* 0x00000803ff0075a7 */ /* 0x000e640008001106 */
[----:B-1----:R-:W-:Y:S05]  /*3030*/  @P0 BRA `(.L_x_64) ;  /* 0x0000000000080947 */ /* 0x002fea0003800000 */
[----:B------:R-:W1:Y:S02]  /*3040*/  SYNCS.PHASECHK.TRANS64.TRYWAIT P0, [UR6+0x8], R3 ;  /* 0x00000803ff0075a7 */ /* 0x000e640008001106 */
[----:B-1----:R-:W-:Y:S05]  /*3050*/  @!P0 BRA `(.L_x_65) ;  /* 0x0000004c006c8947 */ /* 0x002fea0003800000 */
.L_x_64:
[----:B------:R-:W2:Y:S01]  /*3060*/  LDS R5, [UR37+0x110] ;  /* 0x00011025ff057984 */ /* 0x000ea20008000800 */
[----:B-1----:R-:W-:Y:S02]  /*3070*/  HFMA2 R2, -RZ, RZ, 0, 5.9604644775390625e-08 ;  /* 0x00000001ff027431 */ /* 0x002fe400000001ff */
[----:B------:R-:W-:Y:S01]  /*3080*/  IMAD.MOV.U32 R3, RZ, RZ, 0xffff ;  /* 0x0000ffffff037424 */ /* 0x000fe200078e00ff */
[----:B------:R-:W-:Y:S01]  /*3090*/  UPRMT UR7, UR4, 0x654, UR8 ;  /* 0x0000065404077896 */ /* 0x000fe20008000008 */
[----:B--2---:R-:W-:-:S03]  /*30a0*/  IMAD.SHL.U32 R4, R5, 0x20, RZ ;  /* 0x0000002005047824 */ /* 0x004fc600078e00ff */
[-C--:B------:R-:W-:Y:S02]  /*30b0*/  SHF.L.U32 R3, R3, R5.reuse, RZ ;  /* 0x0000000503037219 */ /* 0x080fe400000006ff */
[----:B------:R-:W-:Y:S01]  /*30c0*/  SHF.L.U32 R5, R2, R5, RZ ;  /* 0x0000000502057219 */ /* 0x000fe200000006ff */
[----:B------:R2:W-:Y:S04]  /*30d0*/  STS [UR37+0x110], R4 ;  /* 0x00011004ff007988 */ /* 0x0005e80008000825 */
[----:B------:R2:W-:Y:S04]  /*30e0*/  ATOMS.OR RZ, [UR6+0x14], R3 ;  /* 0x00001403ffff798c */ /* 0x0005e8000b000006 */
[----:B------:R2:W-:Y:S01]  /*30f0*/  ATOMS.OR RZ, [UR6+0x18], R5 ;  /* 0x00001805ffff798c */ /* 0x0005e2000b000006 */
[----:B------:R-:W-:Y:S03]  /*3100*/  SYNCS.ARRIVE.TRANS64.RED.A1T0 RZ, [UR7], RZ ;  /* 0x000000ffffff79a7 */ /* 0x000fe60008100407 */
[----:B------:R2:W-:Y:S01]  /*3110*/  ATOMS.XOR RZ, [UR6+0x10], R2 ;  /* 0x00001002ffff798c */ /* 0x0005e2000b800006 */
[----:B------:R-:W-:Y:S05]  /*3120*/  BRA `(.L_x_62) ;  /* 0x0000000000107947 */ /* 0x000fea0003800000 */
.L_x_55:
[----:B------:R-:W-:-:S05]  /*3130*/  MOV R2, 0xffffffff ;  /* 0xffffffff00027802 */ /* 0x000fca0000000f00 */
[----:B------:R1:W-:Y:S02]  /*3140*/  STS [UR37+0x110], R2 ;  /* 0x00011002ff007988 */ /* 0x0003e40008000825 */
[----:B-1----:R-:W-:Y:S02]  /*3150*/  MOV R2, 0x3170 ;  /* 0x0000317000027802 */ /* 0x002fe40000000f00 */
[----:B-----5:R-:W-:Y:S05]  /*3160*/  CALL.REL.NOINC `($__internal_1_$__cuda_sm10x_tcgen05_guardrail_trap_phase_invalid_during_alloc) ;  /* 0x0000005000b47944 */ /* 0x020fea0003c00000 */
.L_x_62:
[----:B------:R-:W-:Y:S05]  /*3170*/  WARPSYNC.ALL ;  /* 0x0000000000007948 */ /* 0x000fea0003800000 */
[----:B------:R-:W3:Y:S01]  /*3180*/  S2UR UR7, SR_CgaCtaId ;  /* 0x00000000000779c3 */ /* 0x000ee20000008800 */
[----:B------:R-:W-:Y:S01]  /*3190*/  UMOV UR6, 0x400 ;  /* 0x0000040000067882 */ /* 0x000fe20000000000 */
[----:B------:R-:W-:-:S06]  /*31a0*/  NOP ;  /* 0x0000000000007918 */ /* 0x000fcc0000000000 */
[----:B------:R-:W-:Y:S06]  /*31b0*/  BAR.ARV 0x6, 0xa0 ;  /* 0x0182800000007b1d */ /* 0x000fec0000002000 */
[----:B------:R-:W4:Y:S01]  /*31c0*/  LDCU UR8, c[0x0][0x38c] ;  /* 0x00007180ff0877ac */ /* 0x000f220008000800 */
[----:B------:R-:W-:Y:S01]  /*31d0*/  LOP3.LUT R0, R0, 0xffff, RZ, 0xc0, !PT ;  /* 0x0000ffff00007812 */ /* 0x000fe200078ec0ff */
[----:B-1----:R-:W-:Y:S01]  /*31e0*/  IMAD.MOV.U32 R9, RZ, RZ, 0x1 ;  /* 0x00000001ff097424 */ /* 0x002fe200078e00ff */
[----:B------:R-:W-:Y:S01]  /*31f0*/  LOP3.LUT R8, R8, 0xffff, RZ, 0xc0, !PT ;  /* 0x0000ffff08087812 */ /* 0x000fe200078ec0ff */
[----:B------:R-:W-:Y:S01]  /*3200*/  UMOV UR19, URZ ;  /* 0x000000ff00137c82 */ /* 0x000fe20008000000 */
[----:B------:R-:W-:Y:S01]  /*3210*/  R2UR UR11, R0 ;  /* 0x00000000000b72ca */ /* 0x000fe200000e0000 */
[----:B------:R-:W-:Y:S01]  /*3220*/  UMOV UR18, URZ ;  /* 0x000000ff00127c82 */ /* 0x000fe20008000000 */
[----:B------:R-:W-:Y:S01]  /*3230*/  R2UR UR12, R8 ;  /* 0x00000000080c72ca */ /* 0x000fe200000e0000 */
[----:B------:R-:W-:Y:S01]  /*3240*/  IMAD.MOV.U32 R8, RZ, RZ, RZ ;  /* 0x000000ffff087224 */ /* 0x000fe200078e00ff */
[----:B------:R-:W-:Y:S01]  /*3250*/  UMOV UR17, URZ ;  /* 0x000000ff00117c82 */ /* 0x000fe20008000000 */
[----:B---3--:R-:W-:-:S02]  /*3260*/  ULEA UR7, UR7, UR6, 0x18 ;  /* 0x0000000607077291 */ /* 0x008fc4000f8ec0ff */
[----:B------:R-:W-:Y:S02]  /*3270*/  UISETP.NE.AND UP2, UPT, UR5, URZ, UPT ;  /* 0x000000ff0500728c */ /* 0x000fe4000bf45270 */
[----:B------:R-:W-:Y:S02]  /*3280*/  UIADD3 UR13, UPT, UPT, UR7, 0x4300, URZ ;  /* 0x00004300070d7890 */ /* 0x000fe4000fffe0ff */
[----:B------:R-:W-:Y:S02]  /*3290*/  UIADD3 UR14, UPT, UPT, UR7, 0xa300, URZ ;  /* 0x0000a300070e7890 */ /* 0x000fe4000fffe0ff */
[----:B----4-:R-:W-:Y:S01]  /*32a0*/  UIADD3 UR8, UPT, UPT, UR8, 0x7f, URZ ;  /* 0x0000007f08087890 */ /* 0x010fe2000fffe0ff */
[----:B--2---:R-:W1:Y:S01]  /*32b0*/  LDS R2, [UR7+0x110] ;  /* 0x00011007ff027984 */ /* 0x004e620008000800 */
[----:B------:R-:W-:Y:S02]  /*32c0*/  USHF.R.U32.HI UR13, URZ, 0x4, UR13 ;  /* 0x00000004ff0d7899 */ /* 0x000fe4000801160d */
[----:B------:R-:W-:-:S02]  /*32d0*/  USHF.R.S32.HI UR6, URZ, 0x1f, UR8 ;  /* 0x0000001fff067899 */ /* 0x000fc40008011408 */
[----:B------:R-:W-:Y:S02]  /*32e0*/  USHF.R.U32.HI UR14, URZ, 0x4, UR14 ;  /* 0x00000004ff0e7899 */ /* 0x000fe4000801160e */
[----:B------:R-:W-:Y:S02]  /*32f0*/  ULEA.HI UR6, UR6, UR8, URZ, 0x7 ;  /* 0x0000000806067291 */ /* 0x000fe4000f8f38ff */
[----:B------:R-:W-:Y:S02]  /*3300*/  ULOP3.LUT UR13, UR13, 0x3fff, URZ, 0xc0, !UPT ;  /* 0x00003fff0d0d7892 */ /* 0x000fe4000f8ec0ff */
[----:B------:R-:W-:Y:S02]  /*3310*/  USHF.R.S32.HI UR6, URZ, 0x7, UR6 ;  /* 0x00000007ff067899 */ /* 0x000fe40008011406 */
[----:B------:R-:W-:Y:S02]  /*3320*/  ULOP3.LUT UR14, UR14, 0x3fff, URZ, 0xc0, !UPT ;  /* 0x00003fff0e0e7892 */ /* 0x000fe4000f8ec0ff */
[----:B------:R-:W-:Y:S01]  /*3330*/  UISETP.LT.AND UP0, UPT, UR6, 0x1, UPT ;  /* 0x000000010600788c */ /* 0x000fe2000bf01270 */
[----:B------:R-:W-:Y:S01]  /*3340*/  UMOV UR28, 0x0 ;  /* 0x00000000001c7882 */ /* 0x000fe20000000000 */
[----:B------:R-:W-:Y:S01]  /*3350*/  UMOV UR29, 0x82004a0 ;  /* 0x082004a0001d7882 */ /* 0x000fe20000000000 */
[----:B------:R-:W-:-:S02]  /*3360*/  ULOP3.LUT UR13, UR13, 0x10000, URZ, 0xfc, !UPT ;  /* 0x000100000d0d7892 */ /* 0x000fc4000f8efcff */
[----:B------:R-:W-:Y:S02]  /*3370*/  ULOP3.LUT UR14, UR14, 0x10000, URZ, 0xfc, !UPT ;  /* 0x000100000e0e7892 */ /* 0x000fe4000f8efcff */
[----:B------:R-:W-:Y:S01]  /*3380*/  USEL UR20, UR6, 0x1, !UP0 ;  /* 0x0000000106147887 */ /* 0x000fe2000c000000 */
[----:B------:R-:W-:Y:S01]  /*3390*/  UMOV UR26, 0x0 ;  /* 0x00000000001a7882 */ /* 0x000fe20000000000 */
[----:B------:R-:W-:Y:S01]  /*33a0*/  UMOV UR27, 0x82004a0 ;  /* 0x082004a0001b7882 */ /* 0x000fe20000000000 */
[----:B------:R-:W-:Y:S01]  /*33b0*/  UMOV UR24, 0x0 ;  /* 0x0000000000187882 */ /* 0x000fe20000000000 */
[----:B------:R-:W-:Y:S01]  /*33c0*/  UMOV UR25, 0x82004a0 ;  /* 0x082004a000197882 */ /* 0x000fe20000000000 */
[----:B------:R-:W-:Y:S01]  /*33d0*/  UMOV UR22, 0x0 ;  /* 0x0000000000167882 */ /* 0x000fe20000000000 */
[----:B------:R-:W-:Y:S01]  /*33e0*/  UMOV UR23, 0x82004a0 ;  /* 0x082004a000177882 */ /* 0x000fe20000000000 */
[----:B-1----:R-:W-:Y:S02]  /*33f0*/  R2UR UR21, R2 ;  /* 0x00000000021572ca */ /* 0x002fe400000e0000 */
[----:B------:R-:W-:-:S13]  /*3400*/  CS2R R2, SRZ ;  /* 0x0000000000027805 */ /* 0x000fda000001ff00 */
.L_x_73:
[C---:B------:R-:W-:Y:S02]  /*3410*/  LEA R0, R8.reuse, UR7, 0x3 ;  /* 0x0000000708007c11 */ /* 0x040fe4000f8e18ff */
[----:B------:R-:W-:Y:S02]  /*3420*/  SHF.L.U32 R5, R3, 0x1f, RZ ;  /* 0x0000001f03057819 */ /* 0x000fe400000006ff */
[----:B------:R-:W-:Y:S02]  /*3430*/  LEA R4, R8, UR7, 0x4 ;  /* 0x0000000708047c11 */ /* 0x000fe4000f8e20ff */
[----:B------:R-:W1:Y:S02]  /*3440*/  SYNCS.PHASECHK.TRANS64.TRYWAIT P0, [R0+URZ+0x60], R5 ;  /* 0x00006005000075a7 */ /* 0x000e6400080011ff */
[----:B-1-34-:R-:W-:Y:S05]  /*3450*/  @!P0 BRA `(.L_x_66) ;  /* 0x0000004800848947 */ /* 0x01afea0003800000 */
.L_x_138:
[----:B-1----:R-:W1:Y:S01]  /*3460*/  LDS.128 R4, [R4+0xf0] ;  /* 0x0000f00004047984 */ /* 0x002e620000000c00 */
[----:B------:R-:W-:Y:S02]  /*3470*/  VIADD R0, R0, 0x70 ;  /* 0x0000007000007836 */ /* 0x000fe40000000000 */
[----:B------:R-:W-:Y:S01]  /*3480*/  VIADD R8, R8, 0x1 ;  /* 0x0000000108087836 */ /* 0x000fe20000000000 */
[----:B------:R-:W-:Y:S01]  /*3490*/  @!PT LDS RZ, [RZ] ;  /* 0x00000000fffff984 */ /* 0x000fe20000000800 */
[----:B------:R-:W-:Y:S01]  /*34a0*/  @!PT LDS RZ, [RZ] ;  /* 0x00000000fffff984 */ /* 0x000fe20000000800 */
[----:B------:R-:W-:Y:S01]  /*34b0*/  @!PT LDS RZ, [RZ] ;  /* 0x00000000fffff984 */ /* 0x000fe20000000800 */
[----:B------:R-:W-:Y:S01]  /*34c0*/  @!PT LDS RZ, [RZ] ;  /* 0x00000000fffff984 */ /* 0x000fe20000000800 */
[----:B------:R2:W-:Y:S06]  /*34d0*/  MEMBAR.ALL.CTA ;  /* 0x0000000000007992 */ /* 0x0005ec0000008000 */
[----:B--2---:R-:W2:Y:S01]  /*34e0*/  FENCE.VIEW.ASYNC.S ;  /* 0x00000000000073c6 */ /* 0x004ea20000000000 */
[----:B------:R-:W-:-:S04]  /*34f0*/  PRMT R0, RZ, 0x654, R0 ;  /* 0x00000654ff007816 */ /* 0x000fc80000000000 */
[----:B--2---:R2:W-:Y:S01]  /*3500*/  SYNCS.ARRIVE.TRANS64.RED.A1T0 RZ, [R0+URZ], RZ ;  /* 0x000000ff00ff79a7 */ /* 0x0045e200081004ff */
[----:B-1----:R-:W-:Y:S01]  /*3510*/  LOP3.LUT P1, RZ, R6, 0x1, RZ, 0xc0, !PT ;  /* 0x0000000106ff7812 */ /* 0x002fe2000782c0ff */
[----:B--2---:R-:W-:-:S12]  /*3520*/  BRA.U UP2, `(.L_x_67) ;  /* 0x0000000502087547 */ /* 0x004fd8000b800000 */
[----:B------:R-:W1:Y:S01]  /*3530*/  LDCU UR8, c[0x0][0x38c] ;  /* 0x00007180ff0877ac */ /* 0x000e620008000800 */
[----:B------:R-:W-:Y:S02]  /*3540*/  PLOP3.LUT P2, PT, PT, PT, PT, 0x80, 0x8 ;  /* 0x000000000008781c */ /* 0x000fe40003f4f070 */
[----:B------:R-:W-:Y:S01]  /*3550*/  SHF.L.U32 R5, R9, 0x1f, RZ ;  /* 0x0000001f09057819 */ /* 0x000fe200000006ff */
[----:B------:R-:W-:Y:S02]  /*3560*/  ULEA UR9, UR19, UR7, 0x3 ;  /* 0x0000000713097291 */ /* 0x000fe4000f8e18ff */
[----:B------:R-:W-:Y:S02]  /*3570*/  ULEA UR10, UR19, UR21, 0x6 ;  /* 0x00000015130a7291 */ /* 0x000fe4000f8e30ff */
[----:B-1----:R-:W-:-:S06]  /*3580*/  UISETP.GE.AND UP0, UPT, UR8, 0x1, UPT ;  /* 0x000000010800788c */ /* 0x002fcc000bf06270 */
[----:B------:R-:W-:-:S05]  /*3590*/  PLOP3.LUT P0, PT, PT, PT, UP0, 0x80, 0x8 ;  /* 0x000000000008781c */ /* 0x000fca0003f0f008 */
[----:B------:R-:W-:-:S08]  /*35a0*/  @UP0 ULEA UR8, UR18, UR7, 0x3 ;  /* 0x0000000712080291 */ /* 0x000fd0000f8e18ff */
[----:B------:R-:W-:-:S04]  /*35b0*/  @P0 SHF.L.U32 R0, R2, 0x1f, RZ ;  /* 0x0000001f02000819 */ /* 0x000fc800000006ff */
[----:B------:R1:W2:Y:S01]  /*35c0*/  @P0 SYNCS.PHASECHK.TRANS64.TRYWAIT P2, [UR8], R0 ;  /* 0x00000000ff0005a7 */ /* 0x0002a20008041108 */
[----:B------:R-:W3:Y:S02]  /*35d0*/  SYNCS.PHASECHK.TRANS64.TRYWAIT P0, [UR9+0xa0], R5 ;  /* 0x0000a005ff0075a7 */ /* 0x000ee40008001109 */
[----:B-123--:R-:W-:Y:S05]  /*35e0*/  @!P0 BRA `(.L_x_68) ;  /* 0x0000004800348947 */ /* 0x00efea0003800000 */
.L_x_140:
[----:B------:R-:W-:Y:S01]  /*35f0*/  UMOV UR16, UR17 ;  /* 0x0000001100107c82 */ /* 0x000fe20008000000 */
[----:B------:R-:W-:Y:S05]  /*3600*/  BRA.U !UP0, `(.L_x_69) ;  /* 0x0000000108c07547 */ /* 0x000fea000b800000 */
[----:B------:R-:W-:Y:S02]  /*3610*/  UIADD3 UR16, UPT, UPT, UR20, UR17, URZ ;  /* 0x0000001114107290 */ /* 0x000fe4000fffe0ff */
[----:B------:R-:W-:Y:S01]  /*3620*/  UPLOP3.LUT UP3, UPT, UPT, UPT, UPT, 0x40, 0x4 ;  /* 0x000000000004789c */ /* 0x000fe20003f6e870 */
[----:B------:R-:W-:Y:S01]  /*3630*/  UMOV UR15, UR6 ;  /* 0x00000006000f7c82 */ /* 0x000fe20008000000 */
[----:B------:R-:W-:-:S09]  /*3640*/  UMOV UR46, UR18 ;  /* 0x00000012002e7c82 */ /* 0x000fd20008000000 */
.L_x_72:
[----:B--2---:R-:W-:Y:S01]  /*3650*/  ULEA UR8, UR46, UR7, 0x3 ;  /* 0x000000072e087291 */ /* 0x004fe2000f8e18ff */
[----:B---3--:R-:W-:Y:S11]  /*3660*/  @P2 BRA `(.L_x_70) ;  /* 0x00000000000c2947 */ /* 0x008ff60003800000 */
[----:B-1----:R-:W-:Y:S04]  /*3670*/  SHF.L.U32 R5, R2, 0x1f, RZ ;  /* 0x0000001f02057819 */ /* 0x002fe800000006ff */
[----:B------:R-:W1:Y:S02]  /*3680*/  SYNCS.PHASECHK.TRANS64.TRYWAIT P0, [UR8], R5 ;  /* 0x00000005ff0075a7 */ /* 0x000e640008001108 */
[----:B-1----:R-:W-:Y:S05]  /*3690*/  @!P0 BRA `(.L_x_71) ;  /* 0x0000004800208947 */ /* 0x002fea0003800000 */
.L_x_70:
[----:B------:R-:W-:Y:S01]  /*36a0*/  UISETP.NE.AND UP0, UPT, UR15, 0x1, UPT ;  /* 0x000000010f00788c */ /* 0x000fe2000bf05270 */
[----:B------:R-:W-:Y:S01]  /*36b0*/  PLOP3.LUT P2, PT, PT, PT, PT, 0x80, 0x8 ;  /* 0x000000000008781c */ /* 0x000fe20003f4f070 */
[----:B------:R-:W-:Y:S02]  /*36c0*/  UIADD3 UR18, UPT, UPT, UR46, 0x1, URZ ;  /* 0x000000012e127890 */ /* 0x000fe4000fffe0ff */
[----:B------:R-:W-:Y:S02]  /*36d0*/  ULEA UR32, UR46, UR14, 0x9 ;  /* 0x0000000e2e207291 */ /* 0x000fe4000f8e48ff */
[----:B------:R-:W-:Y:S01]  /*36e0*/  UISETP.NE.AND UP1, UPT, UR18, 0x3, UPT ;  /* 0x000000031200788c */ /* 0x000fe2000bf25270 */
[----:B------:R-:W-:Y:S01]  /*36f0*/  PLOP3.LUT P0, PT, PT, PT, UP0, 0x80, 0x8 ;  /* 0x000000000008781c */ /* 0x000fe20003f0f008 */
[----:B------:R-:W-:Y:S02]  /*3700*/  UIADD3 UR44, UPT, UPT, UR32, 0x2, URZ ;  /* 0x00000002202c7890 */ /* 0x000fe4000fffe0ff */
[----:B------:R-:W-:Y:S02]  /*3710*/  USEL UR31, URZ, 0x1, UP1 ;  /* 0x00000001ff1f7887 */ /* 0x000fe40008800000 */
[----:B------:R-:W-:Y:S02]  /*3720*/  USEL UR18, UR18, URZ, UP1 ;  /* 0x000000ff12127287 */ /* 0x000fe40008800000 */
[----:B------:R-:W-:Y:S02]  /*3730*/  UIADD3 UR40, UPT, UPT, UR32, 0x4, URZ ;  /* 0x0000000420287890 */ /* 0x000fe4000fffe0ff */
[----:B------:R-:W-:Y:S01]  /*3740*/  @UP0 ULEA UR30, UR18, UR7, 0x3 ;  /* 0x00000007121e0291 */ /* 0x000fe2000f8e18ff */
[----:B------:R-:W-:Y:S01]  /*3750*/  LOP3.LUT R2, R2, UR31, RZ, 0x3c, !PT ;  /* 0x0000001f02027c12 */ /* 0x000fe2000f8e3cff */
[----:B------:R-:W-:Y:S02]  /*3760*/  UIADD3 UR36, UPT, UPT, UR32, 0x6, URZ ;  /* 0x0000000620247890 */ /* 0x000fe4000fffe0ff */
[----:B------:R-:W-:Y:S01]  /*3770*/  UIADD3 UR8, UPT, UPT, UR8, 0x18, URZ ;  /* 0x0000001808087890 */ /* 0x000fe2000fffe0ff */
[----:B-1----:R-:W-:Y:S01]  /*3780*/  @P0 SHF.L.U32 R0, R2, 0x1f, RZ ;  /* 0x0000001f02000819 */ /* 0x002fe200000006ff */
[----:B------:R-:W-:Y:S02]  /*3790*/  UIADD3 UR17, UPT, UPT, UR17, 0x1, URZ ;  /* 0x0000000111117890 */ /* 0x000fe4000fffe0ff */
[----:B------:R-:W-:Y:S01]  /*37a0*/  UIADD3 UR15, UPT, UPT, UR15, -0x1, URZ ;  /* 0xffffffff0f0f7890 */ /* 0x000fe2000fffe0ff */
[----:B------:R2:W3:Y:S01]  /*37b0*/  @P0 SYNCS.PHASECHK.TRANS64.TRYWAIT P2, [UR30], R0 ;  /* 0x00000000ff0005a7 */ /* 0x0004e2000804111e */
[----:B------:R-:W-:Y:S02]  /*37c0*/  ULEA UR30, UR46, UR13, 0x9 ;  /* 0x0000000d2e1e7291 */ /* 0x000fe4000f8e48ff */
[----:B------:R-:W-:Y:S02]  /*37d0*/  UISETP.NE.AND UP0, UPT, UR17, UR16, UPT ;  /* 0x000000101100728c */ /* 0x000fe4000bf05270 */
[----:B------:R-:W-:Y:S02]  /*37e0*/  UIADD3 UR42, UPT, UPT, UR30, 0x2, URZ ;  /* 0x000000021e2a7890 */ /* 0x000fe4000fffe0ff */
[----:B------:R-:W-:Y:S02]  /*37f0*/  UIADD3 UR38, UPT, UPT, UR30, 0x4, URZ ;  /* 0x000000041e267890 */ /* 0x000fe4000fffe0ff */
[----:B------:R-:W-:Y:S01]  /*3800*/  UIADD3 UR34, UPT, UPT, UR30, 0x6, URZ ;  /* 0x000000061e227890 */ /* 0x000fe2000fffe0ff */
[----:B------:R-:W-:Y:S01]  /*3810*/  UMOV UR33, 0x40004040 ;  /* 0x4000404000217882 */ /* 0x000fe20000000000 */
[----:B------:R-:W-:Y:S01]  /*3820*/  UMOV UR31, 0x40004040 ;  /* 0x40004040001f7882 */ /* 0x000fe20000000000 */
[----:B------:R-:W-:Y:S01]  /*3830*/  UMOV UR45, 0x40004040 ;  /* 0x40004040002d7882 */ /* 0x000fe20000000000 */
[----:B------:R2:W-:Y:S01]  /*3840*/  UTCIMMA.2CTA gdesc[UR30], gdesc[UR32], tmem[UR10], tmem[UR28], idesc[UR29], UP3 ;  /* 0x00ff1c201e0075ea */ /* 0x0005e20009a0010a */
[----:B------:R-:W-:Y:S01]  /*3850*/  UPLOP3.LUT UP3, UPT, UPT, UPT, UPT, 0x80, 0x8 ;  /* 0x000000000008789c */ /* 0x000fe20003f6f070 */
[----:B------:R-:W-:Y:S01]  /*3860*/  UMOV UR43, 0x40004040 ;  /* 0x40004040002b7882 */ /* 0x000fe20000000000 */
[----:B------:R-:W-:Y:S01]  /*3870*/  UMOV UR41, 0x40004040 ;  /* 0x4000404000297882 */ /* 0x000fe20000000000 */
[----:B------:R2:W-:Y:S01]  /*3880*/  UTCIMMA.2CTA gdesc[UR42], gdesc[UR44], tmem[UR10], tmem[UR26], idesc[UR27], UPT ;  /* 0x00ff1a2c2a0075ea */ /* 0x0005e2000ba0010a */
[----:B------:R-:W-:Y:S01]  /*3890*/  UMOV UR39, 0x40004040 ;  /* 0x4000404000277882 */ /* 0x000fe20000000000 */
[----:B------:R-:W-:Y:S01]  /*38a0*/  UMOV UR37, 0x40004040 ;  /* 0x4000404000257882 */ /* 0x000fe20000000000 */
[----:B------:R-:W-:Y:S01]  /*38b0*/  UMOV UR35, 0x40004040 ;  /* 0x4000404000237882 */ /* 0x000fe20000000000 */
[----:B------:R2:W-:Y:S01]  /*38c0*/  UTCIMMA.2CTA gdesc[UR38], gdesc[UR40], tmem[UR10], tmem[UR24], idesc[UR25], UPT ;  /* 0x00ff1828260075ea */ /* 0x0005e2000ba0010a */
[----:B------:R2:W-:Y:S01]  /*38d0*/  UTCIMMA.2CTA gdesc[UR34], gdesc[UR36], tmem[UR10], tmem[UR22], idesc[UR23], UPT ;  /* 0x00ff1624220075ea */ /* 0x0005e2000ba0010a */
[----:B------:R2:W-:Y:S01]  /*38e0*/  UTCBAR.2CTA.MULTICAST [UR8], URZ, UR12 ;  /* 0x000000ff080073e9 */ /* 0x0005e2000820080c */
[----:B------:R-:W-:Y:S01]  /*38f0*/  UMOV UR46, UR18 ;  /* 0x00000012002e7c82 */ /* 0x000fe20008000000 */
[----:B------:R-:W-:Y:S05]  /*3900*/  BRA.U UP0, `(.L_x_72) ;  /* 0xfffffffd00507547 */ /* 0x000fea000b83ffff */
.L_x_69:
[----:B------:R-:W-:Y:S01]  /*3910*/  UIADD3 UR9, UPT, UPT, UR9, 0x80, URZ ;  /* 0x0000008009097890 */ /* 0x000fe2000fffe0ff */
[----:B------:R-:W-:-:S08]  /*3920*/  UMOV UR17, UR16 ;  /* 0x0000001000117c82 */ /* 0x000fd00008000000 */
[----:B------:R4:W-:Y:S01]  /*3930*/  UTCBAR.2CTA.MULTICAST [UR9], URZ, UR11 ;  /* 0x000000ff090073e9 */ /* 0x0009e2000820080b */
[----:B------:R-:W-:Y:S02]  /*3940*/  NOP ;  /* 0x0000000000007918 */ /* 0x000fe40000000000 */
.L_x_67:
[----:B------:R-:W-:Y:S01]  /*3950*/  UIADD3 UR19, UPT, UPT, UR19, 0x1, URZ ;  /* 0x0000000113137890 */ /* 0x000fe2000fffe0ff */
[----:B------:R-:W-:-:S03]  /*3960*/  ISETP.NE.AND P0, PT, R8, 0x2, PT ;  /* 0x000000020800780c */ /* 0x000fc60003f05270 */
[----:B------:R-:W-:Y:S01]  /*3970*/  UISETP.NE.AND UP0, UPT, UR19, 0x4, UPT ;  /* 0x000000041300788c */ /* 0x000fe2000bf05270 */
[----:B-12---:R-:W-:Y:S02]  /*3980*/  SEL R0, RZ, 0x1, P0 ;  /* 0x00000001ff007807 */ /* 0x006fe40000000000 */
[----:B------:R-:W-:Y:S01]  /*3990*/  SEL R8, R8, RZ, P0 ;  /* 0x000000ff08087207 */ /* 0x000fe20000000000 */
[----:B------:R-:W-:Y:S01]  /*39a0*/  USEL UR8, URZ, 0x1, UP0 ;  /* 0x00000001ff087887 */ /* 0x000fe20008000000 */
[----:B------:R-:W-:Y:S01]  /*39b0*/  LOP3.LUT R3, R3, R0, RZ, 0x3c, !PT ;  /* 0x0000000003037212 */ /* 0x000fe200078e3cff */
[----:B------:R-:W-:-:S04]  /*39c0*/  USEL UR19, UR19, URZ, UP0 ;  /* 0x000000ff13137287 */ /* 0x000fc80008000000 */
[----:B------:R-:W-:Y:S01]  /*39d0*/  LOP3.LUT R9, R9, UR8, RZ, 0x3c, !PT ;  /* 0x0000000809097c12 */ /* 0x000fe2000f8e3cff */
[----:B------:R-:W-:Y:S07]  /*39e0*/  @P1 BRA `(.L_x_73) ;  /* 0xfffffff800881947 */ /* 0x000fee000383ffff */
[----:B------:R-:W1:Y:S01]  /*39f0*/  S2UR UR6, SR_CgaCtaId ;  /* 0x00000000000679c3 */ /* 0x000e620000008800 */
[----:B------:R-:W-:Y:S01]  /*3a00*/  ELECT P0, URZ, PT ;  /* 0x0000000000ff782f */ /* 0x000fe20003800000 */
[----:B------:R-:W-:Y:S01]  /*3a10*/  HFMA2 R0, -RZ, RZ, 0, 5.9604644775390625e-08 ;  /* 0x00000001ff007431 */ /* 0x000fe200000001ff */
[----:B------:R-:W-:-:S05]  /*3a20*/  UMOV UR8, 0x40 ;  /* 0x0000004000087882 */ /* 0x000fca0000000000 */
[----:B------:R-:W-:Y:S01]  /*3a30*/  UVIRTCOUNT.DEALLOC.SMPOOL 0x80 ;  /* 0x000000800000784c */ /* 0x000fe20000000000 */
[----:B------:R-:W-:Y:S02]  /*3a40*/  UISETP.NE.AND UP0, UPT, UR5, URZ, UPT ;  /* 0x000000ff0500728c */ /* 0x000fe4000bf05270 */
[----:B-1----:R-:W-:-:S09]  /*3a50*/  ULEA UR6, UR6, UR8, 0x18 ;  /* 0x0000000806067291 */ /* 0x002fd2000f8ec0ff */
[----:B------:R1:W-:Y:S01]  /*3a60*/  @P0 STS.U8 [UR6+0x1c], R0 ;  /* 0x00001c00ff000988 */ /* 0x0003e20008000006 */
[----:B------:R-:W-:Y:S05]  /*3a70*/  BRA.U UP0, `(.L_x_74) ;  /* 0x0000000100a07547 */ /* 0x000fea000b800000 */
[----:B------:R-:W-:Y:S01]  /*3a80*/  UIADD3 UR5, UPT, UPT, UR7, 0xa0, URZ ;  /* 0x000000a007057890 */ /* 0x000fe2000fffe0ff */
[----:B------:R-:W-:-:S03]  /*3a90*/  SHF.L.U32 R3, R9, 0x1f, RZ ;  /* 0x0000001f09037819 */ /* 0x000fc600000006ff */
[----:B------:R-:W-:-:S09]  /*3aa0*/  ULEA UR8, UR19, UR5, 0x3 ;  /* 0x0000000513087291 */ /* 0x000fd2000f8e18ff */
[----:B------:R-:W2:Y:S02]  /*3ab0*/  SYNCS.PHASECHK.TRANS64.TRYWAIT P0, [UR8], R3 ;  /* 0x00000003ff0075a7 */ /* 0x000ea40008001108 */
[----:B--2---:R-:W-:Y:S05]  /*3ac0*/  @!P0 BRA `(.L_x_75) ;  /* 0x00000044002c8947 */ /* 0x004fea0003800000 */
.L_x_143:
[----:B----4-:R-:W-:-:S04]  /*3ad0*/  UIADD3 UR9, UPT, UPT, UR19, 0x1, URZ ;  /* 0x0000000113097890 */ /* 0x010fc8000fffe0ff */
        /* <DEDUP_REMOVED lines=8> */
.L_x_145:
        /* <DEDUP_REMOVED lines=9> */
.L_x_147:
[----:B------:R-:W-:-:S04]  /*3bf0*/  UIADD3 UR9, UPT, UPT, UR9, 0x1, URZ ;  /* 0x0000000109097890 */ /* 0x000fc8000fffe0ff */
[----:B------:R-:W-:-:S04]  /*3c00*/  UISETP.NE.AND UP1, UPT, UR9, 0x4, UPT ;  /* 0x000000040900788c */ /* 0x000fc8000bf25270 */
[----:B------:R-:W-:Y:S02]  /*3c10*/  USEL UR8, URZ, 0x1, UP1 ;  /* 0x00000001ff087887 */ /* 0x000fe40008800000 */
[----:B------:R-:W-:-:S04]  /*3c20*/  USEL UR9, UR9, URZ, UP1 ;  /* 0x000000ff09097287 */ /* 0x000fc80008800000 */
[----:B------:R-:W-:Y:S01]  /*3c30*/  ULEA UR9, UR9, UR5, 0x3 ;  /* 0x0000000509097291 */ /* 0x000fe2000f8e18ff */
[----:B-1----:R-:W-:-:S04]  /*3c40*/  LOP3.LUT R3, R2, UR8, RZ, 0x3c, !PT ;  /* 0x0000000802037c12 */ /* 0x002fc8000f8e3cff */
[----:B------:R-:W-:Y:S01]  /*3c50*/  SHF.L.U32 R3, R3, 0x1f, RZ ;  /* 0x0000001f03037819 */ /* 0x000fe200000006ff */
[----:B------:R-:W-:-:S04]  /*3c60*/  IMAD.U32 R0, RZ, RZ, UR9 ;  /* 0x00000009ff007e24 */ /* 0x000fc8000f8e00ff */
[----:B------:R1:W2:Y:S03]  /*3c70*/  SYNCS.PHASECHK.TRANS64.TRYWAIT P0, [R0+URZ], R3 ;  /* 0x00000003000075a7 */ /* 0x0002a600080011ff */
[----:B--2---:R-:W-:Y:S05]  /*3c80*/  @!P0 NANOSLEEP.SYNCS 0x989680 ;  /* 0x009896800000895d */ /* 0x004fea0003900000 */
[----:B------:R-:W2:Y:S02]  /*3c90*/  @!P0 SYNCS.PHASECHK.TRANS64 P0, [R0+URZ], R3 ;  /* 0x00000003000085a7 */ /* 0x000ea400080010ff */
[----:B--2---:R-:W-:Y:S05]  /*3ca0*/  @P0 BRA `(.L_x_78) ;  /* 0x0000000000200947 */ /* 0x004fea0003800000 */
.L_x_79:
[----:B--2---:R2:W4:Y:S02]  /*3cb0*/  SYNCS.PHASECHK.TRANS64.TRYWAIT P0, [R0+URZ], R3 ;  /* 0x00000003000075a7 */ /* 0x00452400080011ff */
[----:B----4-:R-:W-:Y:S05]  /*3cc0*/  @!P0 NANOSLEEP.SYNCS 0x989680 ;  /* 0x009896800000895d */ /* 0x010fea0003900000 */
[----:B------:R-:W4:Y:S02]  /*3cd0*/  @!P0 SYNCS.PHASECHK.TRANS64 P0, [R0+URZ], R3 ;  /* 0x00000003000085a7 */ /* 0x000f2400080010ff */
[----:B----4-:R-:W-:Y:S05]  /*3ce0*/  @!P0 BRA `(.L_x_79) ;  /* 0xfffffffc00f08947 */ /* 0x010fea000383ffff */
[----:B------:R-:W-:Y:S05]  /*3cf0*/  BRA `(.L_x_78) ;  /* 0x00000000000c7947 */ /* 0x000fea0003800000 */
.L_x_74:
[----:B------:R-:W-:-:S04]  /*3d00*/  UIADD3 UR5, UPT, UPT, UR7, 0xe0, URZ ;  /* 0x000000e007057890 */ /* 0x000fc8000fffe0ff */
[----:B------:R-:W-:-:S09]  /*3d10*/  UPRMT UR5, UR4, 0x654, UR5 ;  /* 0x0000065404057896 */ /* 0x000fd20008000005 */
[----:B------:R-:W-:Y:S03]  /*3d20*/  SYNCS.ARRIVE.TRANS64.RED.A1T0 RZ, [UR5], RZ ;  /* 0x000000ffffff79a7 */ /* 0x000fe60008100405 */
.L_x_78:
[----:B-12---:R-:W-:Y:S01]  /*3d30*/  SHF.L.U32 R3, RZ, 0x1f, RZ ;  /* 0x0000001fff037819 */ /* 0x006fe200000006ff */
[----:B------:R-:W-:Y:S01]  /*3d40*/  UIADD3 UR5, UPT, UPT, UR7, 0xe0, URZ ;  /* 0x000000e007057890 */ /* 0x000fe2000fffe0ff */
[----:B------:R-:W-:Y:S02]  /*3d50*/  PLOP3.LUT P0, PT, PT, PT, UP0, 0x80, 0x8 ;  /* 0x000000000008781c */ /* 0x000fe40003f0f008 */
[----:B------:R-:W1:Y:S02]  /*3d60*/  SYNCS.PHASECHK.TRANS64.TRYWAIT P1, [UR7+0xe0], R3 ;  /* 0x0000e003ff0075a7 */ /* 0x000e640008021107 */
[----:B-1----:R-:W-:Y:S09]  /*3d70*/  @!P1 BRA `(.L_x_80) ;  /* 0x0000004000c89947 */ /* 0x002ff20003800000 */
.L_x_149:
[----:B------:R-:W-:Y:S01]  /*3d80*/  @!UP0 UPRMT UR5, UR4, 0x654, UR5 ;  /* 0x0000065404058896 */ /* 0x000fe20008000005 */
[----:B------:R-:W-:Y:S02]  /*3d90*/  UMOV UR8, 0xffff ;  /* 0x0000ffff00087882 */ /* 0x000fe40000000000 */
[----:B------:R-:W-:-:S06]  /*3da0*/  UMOV UR4, 0x1 ;  /* 0x0000000100047882 */ /* 0x000fcc0000000000 */
[----:B------:R-:W-:Y:S01]  /*3db0*/  @!P0 SYNCS.ARRIVE.TRANS64.RED.A1T0 RZ, [UR5], RZ ;  /* 0x000000ffffff89a7 */ /* 0x000fe20008100405 */
[----:B------:R-:W-:Y:S01]  /*3dc0*/  NOP ;  /* 0x0000000000007918 */ /* 0x000fe20000000000 */
[----:B-1----:R-:W1:Y:S01]  /*3dd0*/  LDS R0, [UR6+0x14] ;  /* 0x00001406ff007984 */ /* 0x002e620008000800 */
[----:B------:R-:W-:-:S04]  /*3de0*/  ULOP3.LUT UR5, UR21, 0xffff, URZ, 0xc0, !UPT ;  /* 0x0000ffff15057892 */ /* 0x000fc8000f8ec0ff */
[----:B------:R-:W-:-:S04]  /*3df0*/  USHF.R.U32.HI UR5, URZ, 0x5, UR5 ;  /* 0x00000005ff057899 */ /* 0x000fc80008011605 */
[----:B------:R-:W-:Y:S02]  /*3e00*/  USHF.L.U32 UR8, UR8, UR5, URZ ;  /* 0x0000000508087299 */ /* 0x000fe400080006ff */
[----:B------:R-:W-:-:S04]  /*3e10*/  USHF.L.U32 UR4, UR4, UR5, URZ ;  /* 0x0000000504047299 */ /* 0x000fc800080006ff */
[----:B-1----:R-:W-:-:S04]  /*3e20*/  LOP3.LUT R0, R0, UR8, RZ, 0xc0, !PT ;  /* 0x0000000800007c12 */ /* 0x002fc8000f8ec0ff */
[----:B------:R-:W-:-:S13]  /*3e30*/  ISETP.NE.AND P0, PT, R0, UR8, PT ;  /* 0x0000000800007c0c */ /* 0x000fda000bf05270 */
[----:B------:R-:W-:Y:S05]  /*3e40*/  @P0 BRA `(.L_x_81) ;  /* 0x0000000000580947 */ /* 0x000fea0003800000 */
[----:B------:R-:W1:Y:S02]  /*3e50*/  LDS R0, [UR6+0x18] ;  /* 0x00001806ff007984 */ /* 0x000e640008000800 */
[----:B-1----:R-:W-:-:S04]  /*3e60*/  LOP3.LUT R0, R0, UR4, RZ, 0xc0, !PT ;  /* 0x0000000400007c12 */ /* 0x002fc8000f8ec0ff */
[----:B------:R-:W-:-:S13]  /*3e70*/  ISETP.NE.AND P0, PT, R0, UR4, PT ;  /* 0x0000000400007c0c */ /* 0x000fda000bf05270 */
[----:B------:R-:W-:Y:S05]  /*3e80*/  @P0 BRA `(.L_x_82) ;  /* 0x00000000003c0947 */ /* 0x000fea0003800000 */
[----:B------:R-:W1:Y:S01]  /*3e90*/  S2R R2, SR_LANEID ;  /* 0x0000000000027919 */ /* 0x000e620000000000 */
[----:B------:R-:W-:Y:S01]  /*3ea0*/  ULOP3.LUT UR8, URZ, UR8, URZ, 0x33, !UPT ;  /* 0x00000008ff087292 */ /* 0x000fe2000f8e33ff */
[----:B------:R-:W-:Y:S01]  /*3eb0*/  LOP3.LUT R4, RZ, UR4, RZ, 0x33, !PT ;  /* 0x00000004ff047c12 */ /* 0x000fe2000f8e33ff */
[----:B------:R-:W-:Y:S02]  /*3ec0*/  VOTEU.ANY UR7, UPT, PT ;  /* 0x0000000000077886 */ /* 0x000fe400038e0100 */
[----:B------:R-:W-:Y:S01]  /*3ed0*/  UFLO.U32 UR7, UR7 ;  /* 0x00000007000772bd */ /* 0x000fe200080e0000 */
[----:B------:R-:W2:Y:S01]  /*3ee0*/  REDUX UR4, R4 ;  /* 0x00000000040473c4 */ /* 0x000ea20000000000 */
[----:B------:R-:W-:-:S06]  /*3ef0*/  IMAD.U32 R0, RZ, RZ, UR8 ;  /* 0x00000008ff007e24 */ /* 0x000fcc000f8e00ff */
[----:B------:R1:W-:Y:S01]  /*3f00*/  UTCATOMSWS.AND URZ, UR8 ;  /* 0x0000000800ff79e3 */ /* 0x0003e20008000000 */
[----:B------:R-:W3:Y:S01]  /*3f10*/  REDUX UR5, R0 ;  /* 0x00000000000573c4 */ /* 0x000ee20000000000 */
[----:B-1----:R-:W-:Y:S01]  /*3f20*/  ISETP.EQ.U32.AND P0, PT, R2, UR7, PT ;  /* 0x0000000702007c0c */ /* 0x002fe2000bf02070 */
[----:B--2---:R-:W-:Y:S01]  /*3f30*/  IMAD.U32 R2, RZ, RZ, UR4 ;  /* 0x00000004ff027e24 */ /* 0x004fe2000f8e00ff */
[----:B---3--:R-:W-:-:S11]  /*3f40*/  MOV R3, UR5 ;  /* 0x0000000500037c02 */ /* 0x008fd60008000f00 */
[----:B------:R1:W-:Y:S04]  /*3f50*/  @P0 ATOMS.AND RZ, [UR6+0x14], R3 ;  /* 0x00001403ffff098c */ /* 0x0003e8000a800006 */
[----:B------:R1:W-:Y:S01]  /*3f60*/  @P0 ATOMS.AND RZ, [UR6+0x18], R2 ;  /* 0x00001802ffff098c */ /* 0x0003e2000a800006 */
[----:B------:R-:W-:Y:S05]  /*3f70*/  BRA `(.L_x_83) ;  /* 0x0000000000147947 */ /* 0x000fea0003800000 */
.L_x_82:
[----:B------:R-:W-:Y:S02]  /*3f80*/  MOV R2, 0x3fa0 ;  /* 0x00003fa000027802 */ /* 0x000fe40000000f00 */
[----:B---345:R-:W-:Y:S05]  /*3f90*/  CALL.REL.NOINC `($__internal_0_$__cuda_sm10x_tcgen05_guardrail_trap_col_being_dealloced_not_returned_by_alloc) ;  /* 0x00000044001c7944 */ /* 0x038fea0003c00000 */
[----:B------:R-:W-:Y:S05]  /*3fa0*/  BRA `(.L_x_83) ;  /* 0x0000000000087947 */ /* 0x000fea0003800000 */
.L_x_81:
[----:B------:R-:W-:Y:S02]  /*3fb0*/  MOV R2, 0x3fd0 ;  /* 0x00003fd000027802 */ /* 0x000fe40000000f00 */
[----:B---345:R-:W-:Y:S05]  /*3fc0*/  CALL.REL.NOINC `($__internal_2_$__cuda_sm10x_tcgen05_guardrail_trap_unallocated_columns_being_dealloced) ;  /* 0x0000004400287944 */ /* 0x038fea0003c00000 */
.L_x_83:
[----:B------:R-:W-:Y:S01]  /*3fd0*/  NOP ;  /* 0x0000000000007918 */ /* 0x000fe20000000000 */
[----:B----4-:R-:W-:Y:S05]  /*3fe0*/  EXIT ;  /* 0x000000000000794d */ /* 0x010fea0003800000 */
.L_x_54:
[----:B------:R-:W-:-:S09]  /*3ff0*/  UISETP.NE.OR UP5, UPT, UR10, 0x3, !UP5 ;  /* 0x000000030a00788c */ /* 0x000fd2000efa5670 */
[----:B------:R-:W-:Y:S05]  /*4000*/  BRA.U UP5, `(.L_x_84) ;  /* 0x0000000d05707547 */ /* 0x000fea000b800000 */
[----:B------:R-:W1:Y:S01]  /*4010*/  LDC R0, c[0x0][0xb30] ;  /* 0x0002cc00ff007b82 */ /* 0x000e620000000800 */
[----:B------:R-:W2:Y:S01]  /*4020*/  LDCU.64 UR8, c[0x0][0x888] ;  /* 0x00011100ff0877ac */ /* 0x000ea20008000a00 */
[----:B------:R-:W-:Y:S02]  /*4030*/  HFMA2 R29, -RZ, RZ, 0, 0 ;  /* 0x00000000ff1d7431 */ /* 0x000fe400000001ff */
[----:B------:R-:W-:Y:S01]  /*4040*/  IMAD.MOV.U32 R31, RZ, RZ, 0x1 ;  /* 0x00000001ff1f7424 */ /* 0x000fe200078e00ff */
[----:B------:R-:W-:Y:S01]  /*4050*/  MOV R23, 0x1000 ;  /* 0x0000100000177802 */ /* 0x000fe20000000f00 */
[----:B------:R-:W3:Y:S01]  /*4060*/  LDCU.64 UR4, c[0x0][0x890] ;  /* 0x00011200ff0477ac */ /* 0x000ee20008000a00 */
[----:B------:R-:W-:Y:S01]  /*4070*/  IMAD.MOV.U32 R30, RZ, RZ, RZ ;  /* 0x000000ffff1e7224 */ /* 0x000fe200078e00ff */
[----:B------:R-:W4:Y:S01]  /*4080*/  LDC R19, c[0x0][0x370] ;  /* 0x0000dc00ff137b82 */ /* 0x000f220000000800 */
[----:B------:R-:W-:Y:S01]  /*4090*/  UMOV UR7, 0x400 ;  /* 0x0000040000077882 */ /* 0x000fe20000000000 */
[----:B------:R-:W-:-:S02]  /*40a0*/  UPLOP3.LUT UP1, UPT, UPT, UPT, UPT, 0x40, 0x4 ;  /* 0x000000000004789c */ /* 0x000fc40003f2e870 */
[----:B------:R-:W-:-:S04]  /*40b0*/  ULEA UR7, UR37, UR7, 0x18 ;  /* 0x0000000725077291 */ /* 0x000fc8000f8ec0ff */
[----:B------:R-:W4:Y:S01]  /*40c0*/  LDC R2, c[0x0][0xb0c] ;  /* 0x0002c300ff027b82 */ /* 0x000f220000000800 */
[----:B------:R-:W-:Y:S02]  /*40d0*/  UIADD3 UR13, UPT, UPT, UR7, 0x38, URZ ;  /* 0x00000038070d7890 */ /* 0x000fe4000fffe0ff */
[----:B--2---:R-:W-:Y:S02]  /*40e0*/  UISETP.NE.U32.AND UP3, UPT, UR8, URZ, UPT ;  /* 0x000000ff0800728c */ /* 0x004fe4000bf65070 */
[----:B------:R-:W-:Y:S02]  /*40f0*/  UIADD3 UR25, UPT, UPT, UR7, 0x30, URZ ;  /* 0x0000003007197890 */ /* 0x000fe4000fffe0ff */
[----:B---3--:R-:W-:Y:S01]  /*4100*/  UISETP.NE.U32.AND UP4, UPT, UR4, URZ, UPT ;  /* 0x000000ff0400728c */ /* 0x008fe2000bf85070 */
[----:B------:R-:W2:Y:S01]  /*4110*/  LDC R18, c[0x0][0xb20] ;  /* 0x0002c800ff127b82 */ /* 0x000ea20000000800 */
[----:B-1----:R-:W-:Y:S01]  /*4120*/  ISETP.NE.AND P1, PT, R0, 0x1, PT ;  /* 0x000000010000780c */ /* 0x002fe20003f25270 */
[----:B------:R-:W-:-:S02]  /*4130*/  UISETP.NE.AND.EX UP3, UPT, UR9, URZ, UPT, UP3 ;  /* 0x000000ff0900728c */ /* 0x000fc4000bf65330 */
[----:B------:R-:W-:Y:S02]  /*4140*/  UPRMT UR13, UR37, 0x654, UR13 ;  /* 0x00000654250d7896 */ /* 0x000fe4000800000d */
[----:B------:R-:W-:Y:S02]  /*4150*/  UISETP.NE.AND.EX UP4, UPT, UR5, URZ, UPT, UP4 ;  /* 0x000000ff0500728c */ /* 0x000fe4000bf85340 */
[----:B------:R-:W1:Y:S08]  /*4160*/  LDC.64 R32, c[0x0][0x348] ;  /* 0x0000d200ff207b82 */ /* 0x000e700000000a00 */
[----:B------:R-:W3:Y:S08]  /*4170*/  LDC.64 R16, c[0x0][0xb10] ;  /* 0x0002c400ff107b82 */ /* 0x000ef00000000a00 */
[----:B------:R-:W1:Y:S08]  /*4180*/  LDC.64 R6, c[0x0][0xb18] ;  /* 0x0002c600ff067b82 */ /* 0x000e700000000a00 */
[----:B------:R-:W1:Y:S08]  /*4190*/  LDC.64 R4, c[0x0][0xb28] ;  /* 0x0002ca00ff047b82 */ /* 0x000e700000000a00 */
[----:B--2-4-:R-:W1:Y:S02]  /*41a0*/  LDC R22, c[0x0][0x374] ;  /* 0x0000dd00ff167b82 */ /* 0x014e640000000800 */
.L_x_93:
[C---:B------:R-:W-:Y:S02]  /*41b0*/  LEA R0, R30.reuse, UR7, 0x3 ;  /* 0x000000071e007c11 */ /* 0x040fe4000f8e18ff */
[----:B------:R-:W-:Y:S02]  /*41c0*/  SHF.L.U32 R3, R29, 0x1f, RZ ;  /* 0x0000001f1d037819 */ /* 0x000fe400000006ff */
[----:B------:R-:W-:Y:S02]  /*41d0*/  LEA R24, R30, UR7, 0x4 ;  /* 0x000000071e187c11 */ /* 0x000fe4000f8e20ff */
[----:B--2---:R-:W2:Y:S02]  /*41e0*/  SYNCS.PHASECHK.TRANS64.TRYWAIT P0, [R0+URZ+0x60], R3 ;  /* 0x00006003000075a7 */ /* 0x004ea400080011ff */
[----:B--2---:R-:W-:Y:S05]  /*41f0*/  @!P0 BRA `(.L_x_85) ;  /* 0x0000003c00c08947 */ /* 0x004fea0003800000 */
.L_x_150:
[----:B------:R-:W-:Y:S01]  /*4200*/  ISETP.GE.AND P0, PT, R40, 0x1, PT ;  /* 0x000000012800780c */ /* 0x000fe20003f06270 */
[----:B------:R-:W4:Y:S01]  /*4210*/  LDS.128 R24, [R24+0xf0] ;  /* 0x0000f00018187984 */ /* 0x000f220000000c00 */
[----:B--2---:R-:W-:Y:S01]  /*4220*/  VIADD R0, R0, 0x70 ;  /* 0x0000007000007836 */ /* 0x004fe20000000000 */
[----:B------:R-:W-:Y:S01]  /*4230*/  @!PT LDS RZ, [RZ] ;  /* 0x00000000fffff984 */ /* 0x000fe20000000800 */
[----:B------:R-:W-:Y:S01]  /*4240*/  @!PT LDS RZ, [RZ] ;  /* 0x00000000fffff984 */ /* 0x000fe20000000800 */
[----:B------:R-:W-:Y:S01]  /*4250*/  @!PT LDS RZ, [RZ] ;  /* 0x00000000fffff984 */ /* 0x000fe20000000800 */
[----:B------:R-:W-:Y:S01]  /*4260*/  @!PT LDS RZ, [RZ] ;  /* 0x00000000fffff984 */ /* 0x000fe20000000800 */
[----:B------:R2:W-:Y:S06]  /*4270*/  MEMBAR.ALL.CTA ;  /* 0x0000000000007992 */ /* 0x0005ec0000008000 */
[----:B--2---:R-:W2:Y:S01]  /*4280*/  FENCE.VIEW.ASYNC.S ;  /* 0x00000000000073c6 */ /* 0x004ea20000000000 */
[----:B------:R-:W-:Y:S04]  /*4290*/  PRMT R0, RZ, 0x654, R0 ;  /* 0x00000654ff007816 */ /* 0x000fe80000000000 */
[----:B--2---:R2:W-:Y:S01]  /*42a0*/  SYNCS.ARRIVE.TRANS64.RED.A1T0 RZ, [R0+URZ], RZ ;  /* 0x000000ff00ff79a7 */ /* 0x0045e200081004ff */
[----:B----4-:R-:W-:Y:S11]  /*42b0*/  LOP3.LUT P3, RZ, R26, 0x1, RZ, 0xc0, !PT ;  /* 0x000000011aff7812 */ /* 0x010ff6000786c0ff */
[----:B------:R-:W-:Y:S02]  /*42c0*/  @!UPT UIADD3 URZ, UPT, UPT, URZ, URZ, URZ ;  /* 0x000000fffffff290 */ /* 0x000fe4000fffe0ff */
[----:B------:R-:W-:Y:S02]  /*42d0*/  @P3 MOV R13, R24 ;  /* 0x00000018000d3202 */ /* 0x000fe40000000f00 */
[----:B------:R-:W-:Y:S01]  /*42e0*/  @P3 LOP3.LUT R8, R25, 0xffff, RZ, 0xc0, !PT ;  /* 0x0000ffff19083812 */ /* 0x000fe200078ec0ff */
[----:B--2---:R-:W-:Y:S06]  /*42f0*/  @!P0 BRA `(.L_x_86) ;  /* 0x0000000000a48947 */ /* 0x004fec0003800000 */
[----:B-1----:R-:W-:Y:S01]  /*4300*/  IMAD.HI.U32 R35, R22, R7, RZ ;  /* 0x0000000716237227 */ /* 0x002fe200078e00ff */
[----:B------:R-:W-:Y:S02]  /*4310*/  ISETP.NE.AND P0, PT, R6, 0x1, PT ;  /* 0x000000010600780c */ /* 0x000fe40003f05270 */
[----:B------:R-:W-:Y:S01]  /*4320*/  ISETP.NE.AND P2, PT, R40, 0x1, PT ;  /* 0x000000012800780c */ /* 0x000fe20003f45270 */
[----:B---3--:R-:W-:Y:S01]  /*4330*/  IMAD.HI.U32 R34, R19, R16, RZ ;  /* 0x0000001013227227 */ /* 0x008fe200078e00ff */
[----:B------:R-:W-:Y:S02]  /*4340*/  SHF.R.U32.HI R35, RZ, R18, R35 ;  /* 0x00000012ff237219 */ /* 0x000fe40000011623 */
[----:B------:R-:W-:Y:S01]  /*4350*/  ISETP.NE.AND P4, PT, R2, 0x1, PT ;  /* 0x000000010200780c */ /* 0x000fe20003f85270 */
[----:B------:R-:W-:Y:S01]  /*4360*/  IMAD.HI.U32 R36, R13, R16, RZ ;  /* 0x000000100d247227 */ /* 0x000fe200078e00ff */
[----:B------:R-:W-:Y:S02]  /*4370*/  SHF.R.U32.HI R34, RZ, R17, R34 ;  /* 0x00000011ff227219 */ /* 0x000fe40000011622 */
[----:B------:R-:W-:Y:S01]  /*4380*/  SEL R3, R22, R35, !P0 ;  /* 0x0000002316037207 */ /* 0x000fe20004000000 */
[C---:B------:R-:W-:Y:S01]  /*4390*/  IMAD.HI.U32 R35, R8.reuse, R7, RZ ;  /* 0x0000000708237227 */ /* 0x040fe200078e00ff */
[----:B------:R-:W-:Y:S02]  /*43a0*/  SEL R11, R19, R34, !P4 ;  /* 0x00000022130b7207 */ /* 0x000fe40006000000 */
[----:B------:R-:W-:Y:S01]  /*43b0*/  SHF.R.U32.HI R36, RZ, R17, R36 ;  /* 0x00000011ff247219 */ /* 0x000fe20000011624 */
[----:B------:R-:W-:Y:S01]  /*43c0*/  IMAD.HI.U32 R38, R3, R4, RZ ;  /* 0x0000000403267227 */ /* 0x000fe200078e00ff */
[----:B------:R-:W-:Y:S03]  /*43d0*/  SHF.R.U32.HI R35, RZ, R18, R35 ;  /* 0x00000012ff237219 */ /* 0x000fe60000011623 */
[----:B------:R-:W-:Y:S01]  /*43e0*/  IMAD.HI.U32 R34, R11, R4, RZ ;  /* 0x000000040b227227 */ /* 0x000fe200078e00ff */
[----:B------:R-:W-:Y:S02]  /*43f0*/  @P2 SHF.R.U32.HI R3, RZ, R5, R38 ;  /* 0x00000005ff032219 */ /* 0x000fe40000011626 */
[----:B------:R-:W-:Y:S02]  /*4400*/  SEL R9, R8, R35, !P0 ;  /* 0x0000002308097207 */ /* 0x000fe40004000000 */
[----:B------:R-:W-:Y:S01]  /*4410*/  @P2 SHF.R.U32.HI R11, RZ, R5, R34 ;  /* 0x00000005ff0b2219 */ /* 0x000fe20000011622 */
[C---:B------:R-:W-:Y:S01]  /*4420*/  IMAD R10, R40.reuse, R3, RZ ;  /* 0x00000003280a7224 */ /* 0x040fe200078e02ff */
[----:B------:R-:W-:Y:S01]  /*4430*/  SEL R3, R13, R36, !P4 ;  /* 0x000000240d037207 */ /* 0x000fe20006000000 */
[C---:B------:R-:W-:Y:S03]  /*4440*/  IMAD.HI.U32 R14, R9.reuse, R4, RZ ;  /* 0x00000004090e7227 */ /* 0x040fe600078e00ff */
[----:B------:R-:W-:Y:S01]  /*4450*/  ISETP.GE.AND P0, PT, R9, R10, PT ;  /* 0x0000000a0900720c */ /* 0x000fe20003f06270 */
[C---:B------:R-:W-:Y:S01]  /*4460*/  IMAD R12, R40.reuse, R11, RZ ;  /* 0x0000000b280c7224 */ /* 0x040fe200078e02ff */
[-C--:B------:R-:W-:Y:S04]  /*4470*/  SHF.R.U32.HI R14, RZ, R5.reuse, R14 ;  /* 0x00000005ff0e7219 */ /* 0x080fe8000001160e */
[----:B------:R-:W-:Y:S02]  /*4480*/  ISETP.GE.OR P0, PT, R3, R12, P0 ;  /* 0x0000000c0300720c */ /* 0x000fe40000706670 */
[----:B------:R-:W-:Y:S05]  /*4490*/  SEL R15, R9, R14, !P2 ;  /* 0x0000000e090f7207 */ /* 0x000fea0005000000 */
[----:B------:R-:W-:Y:S04]  /*44a0*/  IMAD.MOV R14, RZ, RZ, -R15 ;  /* 0x000000ffff0e7224 */ /* 0x000fe800078e0a0f */
[----:B------:R-:W-:Y:S02]  /*44b0*/  IMAD R14, R40, R14, R9 ;  /* 0x0000000e280e7224 */ /* 0x000fe400078e0209 */
[C---:B------:R-:W-:Y:S05]  /*44c0*/  @!P0 IMAD.HI.U32 R10, R3.reuse, R4, RZ ;  /* 0x00000004030a8227 */ /* 0x040fea00078e00ff */
[----:B------:R-:W-:Y:S04]  /*44d0*/  @!P0 SHF.R.U32.HI R10, RZ, R5, R10 ;  /* 0x00000005ff0a8219 */ /* 0x000fe8000001160a */
[----:B------:R-:W-:Y:S01]  /*44e0*/  @!P0 SEL R0, R3, R10, !P2 ;  /* 0x0000000a03008207 */ /* 0x000fe20005000000 */
[----:B------:R-:W-:Y:S03]  /*44f0*/  IMAD.MOV R10, RZ, RZ, -R3 ;  /* 0x000000ffff0a7224 */ /* 0x000fe600078e0a03 */
[----:B------:R-:W-:Y:S01]  /*4500*/  @!P0 IADD3 R15, PT, PT, R15, -R0, RZ ;  /* 0x800000000f0f8210 */ /* 0x000fe20007ffe0ff */
[----:B------:R-:W-:Y:S01]  /*4510*/  @!P0 IMAD R0, R11, R14, R0 ;  /* 0x0000000e0b008224 */ /* 0x000fe200078e0200 */
[----:B------:R-:W-:Y:S01]  /*4520*/  IADD3 R11, PT, PT, -R9, RZ, RZ ;  /* 0x000000ff090b7210 */ /* 0x000fe20007ffe1ff */
[----:B------:R-:W-:Y:S02]  /*4530*/  IMAD R13, R2, R10, R13 ;  /* 0x0000000a020d7224 */ /* 0x000fe400078e020d */
[----:B------:R-:W-:Y:S02]  /*4540*/  @!P0 IMAD R9, R15, R40, R3 ;  /* 0x000000280f098224 */ /* 0x000fe400078e0203 */
[----:B------:R-:W-:Y:S02]  /*4550*/  @!P0 IMAD.MOV.U32 R3, RZ, RZ, R0 ;  /* 0x000000ffff038224 */ /* 0x000fe400078e0000 */
[----:B------:R-:W-:Y:S02]  /*4560*/  IMAD R8, R6, R11, R8 ;  /* 0x0000000b06087224 */ /* 0x000fe400078e0208 */
[----:B------:R-:W-:Y:S02]  /*4570*/  IMAD R13, R3, R2, R13 ;  /* 0x00000002030d7224 */ /* 0x000fe400078e020d */
[----:B------:R-:W-:Y:S02]  /*4580*/  IMAD R8, R9, R6, R8 ;  /* 0x0000000609087224 */ /* 0x000fe400078e0208 */
.L_x_86:
[----:B------:R-:W-:Y:S05]  /*4590*/  BRA.U UP1, `(.L_x_87) ;  /* 0x0000000101107547 */ /* 0x000fea000b800000 */
[----:B------:R-:W-:Y:S04]  /*45a0*/  MOV R0, UR6 ;  /* 0x0000000600007c02 */ /* 0x000fe80008000f00 */
[----:B------:R-:W-:Y:S04]  /*45b0*/  SHF.L.U32 R3, R0, 0x1f, RZ ;  /* 0x0000001f00037819 */ /* 0x000fe800000006ff */
[----:B------:R-:W2:Y:S02]  /*45c0*/  SYNCS.PHASECHK.TRANS64.TRYWAIT P0, [UR7+0x58], R3 ;  /* 0x00005803ff0075a7 */ /* 0x000ea40008001107 */
[----:B--2---:R-:W-:Y:S05]  /*45d0*/  @!P0 BRA `(.L_x_88) ;  /* 0x0000003800dc8947 */ /* 0x004fea0003800000 */
.L_x_87:
[----:B------:R-:W-:Y:S02]  /*45e0*/  R2UR UR26, R20 ;  /* 0x00000000141a72ca */ /* 0x000fe400000e0000 */
[----:B------:R-:W-:Y:S02]  /*45f0*/  R2UR UR27, R21 ;  /* 0x00000000151b72ca */ /* 0x000fe400000e0000 */
[----:B------:R-:W-:Y:S02]  /*4600*/  ISETP.NE.U32.AND P2, PT, RZ, UR4, PT ;  /* 0x00000004ff007c0c */ /* 0x000fe4000bf45070 */
[----:B------:R-:W-:Y:S02]  /*4610*/  SHF.L.U32 R12, R31, 0x1f, RZ ;  /* 0x0000001f1f0c7819 */ /* 0x000fe400000006ff */
[----:B------:R-:W-:Y:S05]  /*4620*/  ISETP.NE.AND.EX P2, PT, RZ, UR5, PT, P2 ;  /* 0x00000005ff007c0c */ /* 0x000fea000bf45320 */
[----:B------:R-:W-:Y:S02]  /*4630*/  USHF.L.U32 UR26, UR26, 0x7, URZ ;  /* 0x000000071a1a7899 */ /* 0x000fe400080006ff */
[----:B------:R-:W-:Y:S01]  /*4640*/  USHF.L.U32 UR27, UR27, 0x6, URZ ;  /* 0x000000061b1b7899 */ /* 0x000fe200080006ff */
[----:B------:R-:W-:Y:S11]  /*4650*/  BRA.U !UP4, `(.L_x_89) ;  /* 0x000000010c347547 */ /* 0x000ff6000b800000 */
[----:B------:R-:W-:Y:S01]  /*4660*/  UPLOP3.LUT UP0, UPT, UPT, UPT, UP3, 0x80, 0x8 ;  /* 0x000000000008789c */ /* 0x000fe20003f0f030 */
[----:B--2---:R-:W-:Y:S02]  /*4670*/  HFMA2 R0, -RZ, RZ, 0, 5.9604644775390625e-08 ;  /* 0x00000001ff007431 */ /* 0x004fe400000001ff */
[----:B------:R-:W-:Y:S03]  /*4680*/  IMAD.MOV.U32 R91, RZ, RZ, 0x1 ;  /* 0x00000001ff5b7424 */ /* 0x000fe600078e00ff */
[----:B------:R-:W-:Y:S05]  /*4690*/  PLOP3.LUT P0, PT, PT, PT, UP0, 0x80, 0x8 ;  /* 0x000000000008781c */ /* 0x000fea0003f0f008 */
[----:B------:R-:W2:Y:S01]  /*46a0*/  @UP0 LDCU.64 UR10, c[0x0][0x888] ;  /* 0x00011100ff0a07ac */ /* 0x000ea20008000a00 */
[----:B------:R-:W-:Y:S07]  /*46b0*/  @UP0 UIMAD UR8, UR36, UR4, URZ ;  /* 0x00000004240802a4 */ /* 0x000fee000f8e02ff */
[----:B------:R-:W-:Y:S01]  /*46c0*/  @!P0 PRMT R91, R0, 0x7610, R91 ;  /* 0x00007610005b8816 */ /* 0x000fe2000000005b */
[----:B--2---:R-:W-:Y:S03]  /*46d0*/  @UP0 UIMAD.WIDE UR10, UR8, 0x4, UR10 ;  /* 0x00000004080a08a5 */ /* 0x004fe6000f8e020a */
[----:B------:R-:W2:Y:S03]  /*46e0*/  @!UP0 LDCU UR8, c[0x0][0x880] ;  /* 0x00011000ff0887ac */ /* 0x000ea60008000800 */
[----:B------:R-:W-:Y:S01]  /*46f0*/  IMAD.U32 R10, RZ, RZ, UR10 ;  /* 0x0000000aff0a7e24 */ /* 0x000fe2000f8e00ff */
[----:B------:R-:W-:Y:S05]  /*4700*/  MOV R11, UR11 ;  /* 0x0000000b000b7c02 */ /* 0x000fea0008000f00 */
[----:B-----5:R4:W5:Y:S02]  /*4710*/  @P0 LDG.E R50, desc[UR46][R10.64] ;  /* 0x0000002e0a320981 */ /* 0x020964000c1e1900 */
[----:B--2-4-:R-:W-:Y:S07]  /*4720*/  @!P0 IMAD.U32 R50, RZ, RZ, UR8 ;  /* 0x00000008ff328e24 */ /* 0x014fee000f8e00ff */
.L_x_89:
[----:B-----5:R-:W-:Y:S01]  /*4730*/  @!P2 ISETP.EQ.AND P0, PT, R50, RZ, PT ;  /* 0x000000ff3200a20c */ /* 0x020fe20003f02270 */
[----:B------:R-:W-:Y:S01]  /*4740*/  @!UPT UIADD3 URZ, UPT, UPT, URZ, URZ, URZ ;  /* 0x000000fffffff290 */ /* 0x000fe2000fffe0ff */
[----:B------:R-:W-:Y:S11]  /*4750*/  @!P2 BRA `(.L_x_90) ;  /* 0x000000000014a947 */ /* 0x000ff60003800000 */
[----:B------:R-:W-:Y:S02]  /*4760*/  LOP3.LUT P2, RZ, R91, 0xff, RZ, 0xc0, !PT ;  /* 0x000000ff5bff7812 */ /* 0x000fe4000784c0ff */
[----:B------:R-:W-:Y:S04]  /*4770*/  PLOP3.LUT P0, PT, PT, PT, UP0, 0x80, 0x8 ;  /* 0x000000000008781c */ /* 0x000fe80003f0f008 */
[----:B------:R-:W-:Y:S07]  /*4780*/  PLOP3.LUT P0, PT, P0, PT, PT, 0x8, 0x80 ;  /* 0x000000000080781c */ /* 0x000fee000070e170 */
[----:B------:R-:W-:Y:S11]  /*4790*/  @P2 ISETP.EQ.AND P0, PT, R50, RZ, PT ;  /* 0x000000ff3200220c */ /* 0x000ff60003f02270 */
[----:B------:R-:W-:Y:S02]  /*47a0*/  @!UPT UIADD3 URZ, UPT, UPT, URZ, URZ, URZ ;  /* 0x000000fffffff290 */ /* 0x000fe4000fffe0ff */
.L_x_90:
[----:B------:R-:W4:Y:S01]  /*47b0*/  SYNCS.PHASECHK.TRANS64.TRYWAIT P2, [UR7+0x40], R12 ;  /* 0x0000400cff0075a7 */ /* 0x000f220008041107 */
[----:B------:R-:W-:Y:S04]  /*47c0*/  ELECT P4, URZ, PT ;  /* 0x0000000000ff782f */ /* 0x000fe80003880000 */
[----:B------:R-:W-:Y:S11]  /*47d0*/  PLOP3.LUT P4, PT, P0, P4, PT, 0xf2, 0x2f ;  /* 0x00000000002f781c */ /* 0x000ff60000789e72 */
[----:B------:R-:W-:Y:S02]  /*47e0*/  @!UPT UIADD3 URZ, UPT, UPT, URZ, URZ, URZ ;  /* 0x000000fffffff290 */ /* 0x000fe4000fffe0ff */
[----:B-1----:R-:W-:Y:S05]  /*47f0*/  @!P4 IADD3 R21, P0, PT, R32, 0x580, RZ ;  /* 0x000005802015c810 */ /* 0x002fea0007f1e0ff */
[----:B------:R-:W-:Y:S01]  /*4800*/  @!P4 IMAD.X R20, RZ, RZ, R33, P0 ;  /* 0x000000ffff14c224 */ /* 0x000fe200000e0621 */
[----:B----4-:R-:W-:Y:S07]  /*4810*/  @!P2 BRA `(.L_x_91) ;  /* 0x000000380064a947 */ /* 0x010fee0003800000 */
.L_x_153:
[----:B------:R-:W4:Y:S01]  /*4820*/  LDC.64 R14, c[0x0][0xb10] ;  /* 0x0002c400ff0e7b82 */ /* 0x000f220000000a00 */
[----:B------:R-:W-:Y:S01]  /*4830*/  @!P4 R2UR UR9, R21 ;  /* 0x000000001509c2ca */ /* 0x000fe200000e0000 */
[----:B------:R-:W-:Y:S01]  /*4840*/  VOTEU.ALL UP1, P4 ;  /* 0x0000000000ff7886 */ /* 0x000fe20002020000 */
[----:B------:R-:W-:Y:S01]  /*4850*/  @!P4 R2UR UR8, R20 ;  /* 0x000000001408c2ca */ /* 0x000fe200000e0000 */
[----:B------:R-:W-:Y:S01]  /*4860*/  VOTEU.ALL UP2, P4 ;  /* 0x0000000000ff7886 */ /* 0x000fe20002040000 */
[----:B------:R-:W-:Y:S03]  /*4870*/  UMOV UR16, 0x0 ;  /* 0x0000000000107882 */ /* 0x000fe60000000000 */
[----:B------:R-:W5:Y:S01]  /*4880*/  LDC.64 R10, c[0x0][0xb18] ;  /* 0x0002c600ff0a7b82 */ /* 0x000f620000000a00 */
[----:B------:R-:W-:Y:S01]  /*4890*/  @!UP1 UIADD3 UR24, UPT, UPT, UR7, 0x200, URZ ;  /* 0x0000020007189890 */ /* 0x000fe2000fffe0ff */
[----:B------:R-:W-:Y:S01]  /*48a0*/  @P3 SHF.R.U32.HI R28, RZ, 0x10, R25 ;  /* 0x00000010ff1c3819 */ /* 0x000fe20000011619 */
[----:B------:R-:W-:Y:S01]  /*48b0*/  UMOV UR17, 0x10000000 ;  /* 0x1000000000117882 */ /* 0x000fe20000000000 */
[----:B------:R-:W-:Y:S01]  /*48c0*/  UMOV UR28, UR36 ;  /* 0x00000024001c7c82 */ /* 0x000fe20008000000 */
[----:B------:R-:W-:Y:S03]  /*48d0*/  @!UP1 UIADD3 UR10, UPT, UPT, UR26, 0x40, URZ ;  /* 0x000000401a0a9890 */ /* 0x000fe6000fffe0ff */
[----:B--2---:R-:W2:Y:S01]  /*48e0*/  @!P1 LDC R0, c[0x0][0xb20] ;  /* 0x0002c800ff009b82 */ /* 0x004ea20000000800 */
[----:B------:R-:W-:Y:S01]  /*48f0*/  UMOV UR11, UR27 ;  /* 0x0000001b000b7c82 */ /* 0x000fe20008000000 */
[----:B------:R-:W-:Y:S01]  /*4900*/  IMAD.U32 R20, RZ, RZ, UR9 ;  /* 0x00000009ff147e24 */ /* 0x000fe2000f8e00ff */
[----:B------:R-:W-:Y:S05]  /*4910*/  UMOV UR9, UR25 ;  /* 0x0000001900097c82 */ /* 0x000fea0008000000 */
[----:B-1----:R-:W1:Y:S01]  /*4920*/  @!P1 LDC R3, c[0x0][0xb0c] ;  /* 0x0002c300ff039b82 */ /* 0x002e620000000800 */
[----:B------:R-:W-:Y:S01]  /*4930*/  IMAD.U32 R21, RZ, RZ, UR8 ;  /* 0x00000008ff157e24 */ /* 0x000fe2000f8e00ff */
[----:B------:R-:W-:Y:S01]  /*4940*/  @!UP1 UIADD3 UR8, UPT, UPT, UR7, 0xa00, URZ ;  /* 0x00000a0007089890 */ /* 0x000fe2000fffe0ff */
[----:B------:R-:W-:Y:S01]  /*4950*/  @!P4 R2UR UR18, R20 ;  /* 0x000000001412c2ca */ /* 0x000fe200000e0000 */
[----:B------:R-:W-:Y:S01]  /*4960*/  VOTEU.ALL UP1, P4 ;  /* 0x0000000000ff7886 */ /* 0x000fe20002020000 */
[----:B------:R-:W-:Y:S01]  /*4970*/  @!P4 IMAD.MOV.U32 R20, RZ, RZ, 0x1000 ;  /* 0x00001000ff14c424 */ /* 0x000fe200078e00ff */
[----:B------:R-:W-:Y:S01]  /*4980*/  @!P4 R2UR UR19, R21 ;  /* 0x000000001513c2ca */ /* 0x000fe200000e0000 */
[----:B------:R-:W-:Y:S01]  /*4990*/  UMOV UR12, UR36 ;  /* 0x00000024000c7c82 */ /* 0x000fe20008000000 */
[----:B------:R-:W-:Y:S01]  /*49a0*/  UPRMT UR14, UR37, 0x654, UR25 ;  /* 0x00000654250e7896 */ /* 0x000fe20008000019 */
[----:B------:R-:W-:Y:S10]  /*49b0*/  VIADD R30, R30, 0x1 ;  /* 0x000000011e1e7836 */ /* 0x000ff40000000000 */
[----:B------:R1:W-:Y:S02]  /*49c0*/  @!UP2 UTMALDG.3D [UR24], [UR18], desc[UR16] ;  /* 0x000010181200a5b4 */ /* 0x0003e40008011000 */
[----:B-1----:R-:W-:Y:S01]  /*49d0*/  @!P1 ISETP.NE.AND P2, PT, R3, 0x1, PT ;  /* 0x000000010300980c */ /* 0x002fe20003f45270 */
[C---:B----4-:R-:W-:Y:S01]  /*49e0*/  @!P1 IMAD.HI.U32 R14, R13.reuse, R14, RZ ;  /* 0x0000000e0d0e9227 */ /* 0x050fe200078e00ff */
[----:B-----5:R-:W-:Y:S01]  /*49f0*/  @!P1 ISETP.NE.AND P0, PT, R10, 0x1, PT ;  /* 0x000000010a00980c */ /* 0x020fe20003f05270 */
[----:B------:R1:W-:Y:S01]  /*4a00*/  @!UP1 UTMALDG.3D [UR8], [UR18], desc[UR16] ;  /* 0x00001008120095b4 */ /* 0x0003e20008011000 */
[----:B------:R1:W-:Y:S01]  /*4a10*/  @!P4 SYNCS.ARRIVE.TRANS64.RED.A0TR RZ, [UR7+0x30], R20 ;  /* 0x00003014ffffc9a7 */ /* 0x0003e20008300407 */
[C---:B------:R-:W-:Y:S01]  /*4a20*/  @!P1 IMAD.HI.U32 R11, R8.reuse, R11, RZ ;  /* 0x0000000b080b9227 */ /* 0x040fe200078e00ff */
[----:B------:R-:W-:Y:S04]  /*4a30*/  @!P1 SHF.R.U32.HI R14, RZ, R15, R14 ;  /* 0x0000000fff0e9219 */ /* 0x000fe8000001160e */
[----:B--2---:R-:W-:Y:S02]  /*4a40*/  @!P1 SHF.R.U32.HI R9, RZ, R0, R11 ;  /* 0x00000000ff099219 */ /* 0x004fe4000001160b */
[----:B------:R-:W-:Y:S02]  /*4a50*/  @!P1 SEL R14, R13, R14, !P2 ;  /* 0x0000000e0d0e9207 */ /* 0x000fe40005000000 */
[----:B------:R-:W-:Y:S05]  /*4a60*/  @!P1 SEL R9, R8, R9, !P0 ;  /* 0x0000000908099207 */ /* 0x000fea0004000000 */
[----:B------:R-:W-:Y:S01]  /*4a70*/  @!P1 IMAD.IADD R0, R9, 0x1, -R14 ;  /* 0x0000000109009824 */ /* 0x000fe200078e0a0e */
[----:B------:R-:W-:Y:S01]  /*4a80*/  SYNCS.ARRIVE.TRANS64.RED.A1T0 RZ, [UR14], RZ ;  /* 0x000000ffffff79a7 */ /* 0x000fe2000810040e */
[----:B------:R-:W-:Y:S02]  /*4a90*/  @!P1 IMAD.IADD R9, R14, 0x1, -R9 ;  /* 0x000000010e099824 */ /* 0x000fe400078e0a09 */
[----:B------:R-:W-:Y:S02]  /*4aa0*/  @!P1 IMAD R13, R0, R3, R13 ;  /* 0x00000003000d9224 */ /* 0x000fe400078e020d */
[----:B------:R-:W-:Y:S01]  /*4ab0*/  @!P1 IMAD R8, R9, R10, R8 ;  /* 0x0000000a09089224 */ /* 0x000fe200078e0208 */
[----:B------:R-:W2:Y:S02]  /*4ac0*/  SYNCS.PHASECHK.TRANS64.TRYWAIT P5, [UR7+0x48], R12 ;  /* 0x0000480cff0075a7 */ /* 0x000ea400080a1107 */
[----:B-12---:R-:W-:Y:S05]  /*4ad0*/  @!P5 BRA `(.L_x_92) ;  /* 0x0000003400ccd947 */ /* 0x006fea0003800000 */
.L_x_155:
[----:B-1----:R-:W-:Y:S01]  /*4ae0*/  @!P4 IADD3 R3, P0, PT, R32, 0x580, RZ ;  /* 0x000005802003c810 */ /* 0x002fe20007f1e0ff */
[----:B------:R-:W-:Y:S01]  /*4af0*/  VOTEU.ALL UP1, P4 ;  /* 0x0000000000ff7886 */ /* 0x000fe20002020000 */
[----:B------:R-:W-:Y:S01]  /*4b00*/  VOTEU.ALL UP2, P4 ;  /* 0x0000000000ff7886 */ /* 0x000fe20002040000 */
[----:B------:R-:W-:Y:S01]  /*4b10*/  UMOV UR14, 0x0 ;  /* 0x00000000000e7882 */ /* 0x000fe20000000000 */
[----:B------:R-:W-:Y:S01]  /*4b20*/  @!P4 R2UR UR9, R3 ;  /* 0x000000000309c2ca */ /* 0x000fe200000e0000 */
[----:B------:R-:W-:Y:S01]  /*4b30*/  @!P4 IMAD.X R0, RZ, RZ, R33, P0 ;  /* 0x000000ffff00c224 */ /* 0x000fe200000e0621 */
[----:B------:R-:W-:Y:S01]  /*4b40*/  @!UP1 UIADD3 UR17, UPT, UPT, UR7, 0x38, URZ ;  /* 0x0000003807119890 */ /* 0x000fe2000fffe0ff */
[----:B------:R-:W-:Y:S01]  /*4b50*/  ISETP.NE.AND P0, PT, R30, 0x2, PT ;  /* 0x000000021e00780c */ /* 0x000fe20003f05270 */
[----:B------:R-:W-:Y:S01]  /*4b60*/  @!UP1 UIADD3 UR18, UPT, UPT, UR26, 0x20, URZ ;  /* 0x000000201a129890 */ /* 0x000fe2000fffe0ff */
[----:B------:R-:W-:Y:S01]  /*4b70*/  LOP3.LUT R31, R31, 0x1, RZ, 0x3c, !PT ;  /* 0x000000011f1f7812 */ /* 0x000fe200078e3cff */
[----:B------:R-:W-:Y:S01]  /*4b80*/  @!UP1 UIADD3 UR16, UPT, UPT, UR7, 0x1200, URZ ;  /* 0x0000120007109890 */ /* 0x000fe2000fffe0ff */
[----:B------:R-:W-:Y:S01]  /*4b90*/  @!P4 R2UR UR8, R0 ;  /* 0x000000000008c2ca */ /* 0x000fe200000e0000 */
[----:B------:R-:W-:Y:S01]  /*4ba0*/  UMOV UR15, 0x10000000 ;  /* 0x10000000000f7882 */ /* 0x000fe20000000000 */
[----:B------:R-:W-:Y:S01]  /*4bb0*/  UMOV UR19, UR27 ;  /* 0x0000001b00137c82 */ /* 0x000fe20008000000 */
[----:B------:R-:W-:Y:S01]  /*4bc0*/  UMOV UR20, UR36 ;  /* 0x0000002400147c82 */ /* 0x000fe20008000000 */
[----:B------:R-:W-:Y:S01]  /*4bd0*/  @!UP1 UIADD3 UR10, UPT, UPT, UR26, 0x60, URZ ;  /* 0x000000601a0a9890 */ /* 0x000fe2000fffe0ff */
[----:B------:R-:W-:Y:S01]  /*4be0*/  SEL R0, RZ, 0x1, P0 ;  /* 0x00000001ff007807 */ /* 0x000fe20000000000 */
[----:B------:R-:W-:Y:S01]  /*4bf0*/  IMAD.U32 R10, RZ, RZ, UR9 ;  /* 0x00000009ff0a7e24 */ /* 0x000fe2000f8e00ff */
[----:B------:R-:W-:Y:S01]  /*4c00*/  UMOV UR11, UR27 ;  /* 0x0000001b000b7c82 */ /* 0x000fe20008000000 */
[----:B------:R-:W-:Y:S01]  /*4c10*/  UMOV UR12, UR36 ;  /* 0x00000024000c7c82 */ /* 0x000fe20008000000 */
[----:B------:R-:W-:Y:S01]  /*4c20*/  UMOV UR9, UR17 ;  /* 0x0000001100097c82 */ /* 0x000fe20008000000 */
[----:B------:R-:W-:Y:S01]  /*4c30*/  @P3 R2UR UR36, R28 ;  /* 0x000000001c2432ca */ /* 0x000fe200000e0000 */
[----:B------:R-:W-:Y:S01]  /*4c40*/  IMAD.IADD R20, R8, 0x1, R83 ;  /* 0x0000000108147824 */ /* 0x000fe200078e0253 */
[----:B------:R-:W-:Y:S01]  /*4c50*/  @!P4 R2UR UR22, R10 ;  /* 0x000000000a16c2ca */ /* 0x000fe200000e0000 */
[----:B------:R-:W-:Y:S01]  /*4c60*/  IMAD.U32 R11, RZ, RZ, UR8 ;  /* 0x00000008ff0b7e24 */ /* 0x000fe2000f8e00ff */
[----:B------:R-:W-:Y:S01]  /*4c70*/  @!UP1 UIADD3 UR8, UPT, UPT, UR7, 0x1a00, URZ ;  /* 0x00001a0007089890 */ /* 0x000fe2000fffe0ff */
[----:B------:R-:W-:Y:S01]  /*4c80*/  LOP3.LUT R29, R29, R0, RZ, 0x3c, !PT ;  /* 0x000000001d1d7212 */ /* 0x000fe200078e3cff */
[----:B------:R-:W-:Y:S01]  /*4c90*/  VOTEU.ALL UP1, P4 ;  /* 0x0000000000ff7886 */ /* 0x000fe20002020000 */
[----:B------:R-:W-:Y:S01]  /*4ca0*/  IMAD.IADD R21, R13, 0x1, R90 ;  /* 0x000000010d157824 */ /* 0x000fe200078e025a */
[----:B------:R-:W-:Y:S02]  /*4cb0*/  @!P4 R2UR UR23, R11 ;  /* 0x000000000b17c2ca */ /* 0x000fe400000e0000 */
[----:B------:R-:W-:Y:S11]  /*4cc0*/  SEL R30, R30, RZ, P0 ;  /* 0x000000ff1e1e7207 */ /* 0x000ff60000000000 */
[----:B------:R2:W-:Y:S01]  /*4cd0*/  @!UP2 UTMALDG.3D [UR16], [UR22], desc[UR14] ;  /* 0x00000e101600a5b4 */ /* 0x0005e20008011000 */
[----:B------:R2:W-:Y:S01]  /*4ce0*/  @!UP1 UTMALDG.3D [UR8], [UR22], desc[UR14] ;  /* 0x00000e08160095b4 */ /* 0x0005e20008011000 */
[----:B------:R2:W-:Y:S01]  /*4cf0*/  @!P4 SYNCS.ARRIVE.TRANS64.RED.A0TR RZ, [UR7+0x38], R23 ;  /* 0x00003817ffffc9a7 */ /* 0x0005e20008300407 */
[----:B------:R-:W-:Y:S01]  /*4d00*/  UPLOP3.LUT UP1, UPT, UPT, UPT, UPT, 0x80, 0x8 ;  /* 0x000000000008789c */ /* 0x000fe20003f2f070 */
[----:B------:R-:W-:Y:S01]  /*4d10*/  SYNCS.ARRIVE.TRANS64.RED.A1T0 RZ, [UR13], RZ ;  /* 0x000000ffffff79a7 */ /* 0x000fe2000810040d */
[----:B------:R-:W-:Y:S09]  /*4d20*/  @P3 BRA `(.L_x_93) ;  /* 0xfffffff400203947 */ /* 0x000ff2000383ffff */
[----:B------:R-:W-:-:S04]  /*4d30*/  SHF.L.U32 R3, R31, 0x1f, RZ ;  /* 0x0000001f1f037819 */ /* 0x000fc800000006ff */
[----:B------:R-:W1:Y:S02]  /*4d40*/  SYNCS.PHASECHK.TRANS64.TRYWAIT P0, [UR7+0x40], R3 ;  /* 0x00004003ff0075a7 */ /* 0x000e640008001107 */
[----:B-1----:R-:W-:Y:S05]  /*4d50*/  @!P0 BRA `(.L_x_94) ;  /* 0x0000003400448947 */ /* 0x002fea0003800000 */
.L_x_157:
[----:B-1----:R-:W-:-:S07]  /*4d60*/  MOV R0, UR7 ;  /* 0x0000000700007c02 */ /* 0x002fce0008000f00 */
.L_x_95:
[----:B-1----:R-:W-:-:S04]  /*4d70*/  SHF.L.U32 R3, R31, 0x1f, RZ ;  /* 0x0000001f1f037819 */ /* 0x002fc800000006ff */
[----:B------:R1:W4:Y:S03]  /*4d80*/  SYNCS.PHASECHK.TRANS64.TRYWAIT P0, [R0+URZ+0x48], R3 ;  /* 0x00004803000075a7 */ /* 0x00032600080011ff */
[----:B----4-:R-:W-:Y:S05]  /*4d90*/  @!P0 NANOSLEEP.SYNCS 0x989680 ;  /* 0x009896800000895d */ /* 0x010fea0003900000 */
[----:B------:R-:W4:Y:S02]  /*4da0*/  @!P0 SYNCS.PHASECHK.TRANS64 P0, [R0+URZ+0x48], R3 ;  /* 0x00004803000085a7 */ /* 0x000f2400080010ff */
[----:B--2-4-:R-:W-:Y:S05]  /*4db0*/  @P0 EXIT ;  /* 0x000000000000094d */ /* 0x014fea0003800000 */
[----:B------:R-:W-:Y:S05]  /*4dc0*/  BRA `(.L_x_95) ;  /* 0xfffffffc00e87947 */ /* 0x000fea000383ffff */
.L_x_84:
[----:B------:R-:W-:-:S06]  /*4dd0*/  UISETP.GE.AND UP1, UPT, UR10, 0x4, UPT ;  /* 0x000000040a00788c */ /* 0x000fcc000bf26270 */
[----:B------:R-:W-:-:S13]  /*4de0*/  PLOP3.LUT P0, PT, PT, PT, UP1, 0x80, 0x8 ;  /* 0x000000000008781c */ /* 0x000fda0003f0f018 */
[----:B------:R-:W-:Y:S05]  /*4df0*/  @!P0 EXIT ;  /* 0x000000000000894d */ /* 0x000fea0003800000 */
[----:B------:R-:W-:Y:S01]  /*4e00*/  BAR.SYNC.DEFER_BLOCKING 0x6, 0xa0 ;  /* 0x0182800000007b1d */ /* 0x000fe20000010000 */
[C---:B------:R-:W-:Y:S01]  /*4e10*/  IMAD.SHL.U32 R96, R108.reuse, 0x20, RZ ;  /* 0x000000206c607824 */ /* 0x040fe200078e00ff */
[----:B------:R-:W-:Y:S01]  /*4e20*/  CS2R R104, SRZ ;  /* 0x0000000000687805 */ /* 0x000fe2000001ff00 */
[C---:B------:R-:W-:Y:S02]  /*4e30*/  IMAD.SHL.U32 R4, R97.reuse, 0x200000, RZ ;  /* 0x0020000061047824 */ /* 0x040fe400078e00ff */
[C---:B------:R-:W-:Y:S01]  /*4e40*/  IMAD.SHL.U32 R2, R108.reuse, 0x4, RZ ;  /* 0x000000046c027824 */ /* 0x040fe200078e00ff */
[----:B------:R-:W-:Y:S02]  /*4e50*/  UMOV UR49, 0x400 ;  /* 0x0000040000317882 */ /* 0x000fe40000000000 */
[----:B------:R-:W1:Y:S01]  /*4e60*/  LDC R93, c[0x0][0x370] ;  /* 0x0000dc00ff5d7b82 */ /* 0x000e620000000800 */
[----:B------:R-:W-:Y:S01]  /*4e70*/  ULEA UR49, UR37, UR49, 0x18 ;  /* 0x0000003125317291 */ /* 0x000fe2000f8ec0ff */
[----:B------:R-:W-:Y:S01]  /*4e80*/  IMAD.U32 R47, R108, 0x10000, RZ ;  /* 0x000100006c2f7824 */ /* 0x000fe200078e00ff */
[C---:B------:R-:W-:Y:S01]  /*4e90*/  LOP3.LUT R3, R96.reuse, 0x80, RZ, 0xc0, !PT ;  /* 0x0000008060037812 */ /* 0x040fe200078ec0ff */
[----:B------:R-:W-:Y:S01]  /*4ea0*/  IMAD.SHL.U32 R6, R97, 0x400, RZ ;  /* 0x0000040061067824 */ /* 0x000fe200078e00ff */
[----:B------:R-:W-:Y:S01]  /*4eb0*/  LOP3.LUT R95, R96, 0xb60, RZ, 0xc0, !PT ;  /* 0x00000b60605f7812 */ /* 0x000fe200078ec0ff */
[----:B------:R-:W-:Y:S01]  /*4ec0*/  UIADD3 UR4, UPT, UPT, UR49, 0x2200, URZ ;  /* 0x0000220031047890 */ /* 0x000fe2000fffe0ff */
[----:B------:R-:W-:Y:S01]  /*4ed0*/  LOP3.LUT R4, R4, 0x200000, RZ, 0xc0, !PT ;  /* 0x0020000004047812 */ /* 0x000fe200078ec0ff */
[----:B------:R-:W2:Y:S01]  /*4ee0*/  LDC R42, c[0x0][0xb0c] ;  /* 0x0002c300ff2a7b82 */ /* 0x000ea20000000800 */
[----:B------:R-:W-:Y:S01]  /*4ef0*/  LOP3.LUT R2, R3, 0x10, R2, 0xf8, !PT ;  /* 0x0000001003027812 */ /* 0x000fe200078ef802 */
[----:B------:R-:W-:Y:S01]  /*4f00*/  IMAD.MOV.U32 R44, RZ, RZ, RZ ;  /* 0x000000ffff2c7224 */ /* 0x000fe200078e00ff */
[----:B------:R-:W-:Y:S01]  /*4f10*/  LOP3.LUT R95, R95, 0x400, R6, 0xf8, !PT ;  /* 0x000004005f5f7812 */ /* 0x000fe200078ef806 */
[----:B------:R-:W-:Y:S01]  /*4f20*/  IMAD.MOV.U32 R106, RZ, RZ, RZ ;  /* 0x000000ffff6a7224 */ /* 0x000fe200078e00ff */
[----:B------:R-:W-:Y:S01]  /*4f30*/  LOP3.LUT R47, R4, 0x400000, R47, 0xf8, !PT ;  /* 0x00400000042f7812 */ /* 0x000fe200078ef82f */
[----:B------:R-:W-:Y:S01]  /*4f40*/  IMAD.MOV.U32 R111, RZ, RZ, RZ ;  /* 0x000000ffff6f7224 */ /* 0x000fe200078e00ff */
[----:B------:R-:W-:Y:S01]  /*4f50*/  LOP3.LUT P0, RZ, R96, 0x80, RZ, 0xc0, !PT ;  /* 0x0000008060ff7812 */ /* 0x000fe2000780c0ff */
[----:B------:R-:W3:Y:S01]  /*4f60*/  LDC R92, c[0x0][0xb20] ;  /* 0x0002c800ff5c7b82 */ /* 0x000ee20000000800 */
[----:B------:R-:W4:Y:S01]  /*4f70*/  LDS R0, [UR49+0x110] ;  /* 0x00011031ff007984 */ /* 0x000f220008000800 */
[----:B------:R-:W-:Y:S01]  /*4f80*/  LOP3.LUT R95, R95, R2, RZ, 0xfc, !PT ;  /* 0x000000025f5f7212 */ /* 0x000fe200078efcff */
[----:B------:R-:W-:Y:S01]  /*4f90*/  IMAD.MOV.U32 R99, RZ, RZ, RZ ;  /* 0x000000ffff637224 */ /* 0x000fe200078e00ff */
[----:B------:R-:W-:Y:S01]  /*4fa0*/  P2R R2, PR, RZ, 0x1 ;  /* 0x00000001ff027803 */ /* 0x000fe20000000000 */
[----:B------:R-:W-:Y:S01]  /*4fb0*/  IMAD.U32 R107, RZ, RZ, UR4 ;  /* 0x00000004ff6b7e24 */ /* 0x000fe2000f8e00ff */
[----:B------:R-:W-:Y:S01]  /*4fc0*/  LOP3.LUT R108, R108, 0x60, RZ, 0xc0, !PT ;  /* 0x000000606c6c7812 */ /* 0x000fe200078ec0ff */
[----:B------:R-:W1:Y:S01]  /*4fd0*/  LDCU.64 UR52, c[0x0][0x348] ;  /* 0x00006900ff3477ac */ /* 0x000e620008000a00 */
[----:B------:R-:W1:Y:S01]  /*4fe0*/  LDC R41, c[0x0][0xb30] ;  /* 0x0002cc00ff297b82 */ /* 0x000e620000000800 */
[----:B------:R-:W1:Y:S01]  /*4ff0*/  LDCU.64 UR38, c[0x0][0x888] ;  /* 0x00011100ff2677ac */ /* 0x000e620008000a00 */
[----:B------:R-:W1:Y:S06]  /*5000*/  LDCU.64 UR44, c[0x0][0x890] ;  /* 0x00011200ff2c77ac */ /* 0x000e6c0008000a00 */
[----:B------:R-:W1:Y:S01]  /*5010*/  LDC.64 R88, c[0x0][0xb10] ;  /* 0x0002c400ff587b82 */ /* 0x000e620000000a00 */
[----:B------:R-:W-:-:S07]  /*5020*/  UIADD3 UR48, UPT, UPT, UR49, 0x200, URZ ;  /* 0x0000020031307890 */ /* 0x000fce000fffe0ff */
[----:B------:R-:W1:Y:S08]  /*5030*/  LDC.64 R38, c[0x0][0xb18] ;  /* 0x0002c600ff267b82 */ /* 0x000e700000000a00 */
[----:B------:R-:W1:Y:S08]  /*5040*/  LDC.64 R36, c[0x0][0xb28] ;  /* 0x0002ca00ff247b82 */ /* 0x000e700000000a00 */
[----:B------:R-:W1:Y:S01]  /*5050*/  LDC.64 R86, c[0x0][0x8b0] ;  /* 0x00022c00ff567b82 */ /* 0x000e620000000a00 */
[----:B----4-:R-:W-:-:S07]  /*5060*/  IMAD.IADD R47, R0, 0x1, R47 ;  /* 0x00000001002f7824 */ /* 0x010fce00078e022f */
[----:B------:R-:W4:Y:S08]  /*5070*/  LDC.64 R84, c[0x0][0x8a8] ;  /* 0x00022a00ff547b82 */ /* 0x000f300000000a00 */
[----:B--23--:R-:W1:Y:S02]  /*5080*/  LDC R94, c[0x0][0x374] ;  /* 0x0000dd00ff5e7b82 */ /* 0x00ce640000000800 */
.L_x_121:
[----:B------:R-:W-:Y:S02]  /*5090*/  LEA R0, R111, UR49, 0x3 ;  /* 0x000000316f007c11 */ /* 0x000fe4000f8e18ff */
[----:B------:R-:W-:Y:S02]  /*50a0*/  SHF.L.U32 R3, R105, 0x1f, RZ ;  /* 0x0000001f69037819 */ /* 0x000fe400000006ff */
[----:B------:R-:W-:Y:S02]  /*50b0*/  LEA R16, R111, UR49, 0x4 ;  /* 0x000000316f107c11 */ /* 0x000fe4000f8e20ff */
[----:B------:R-:W2:Y:S02]  /*50c0*/  SYNCS.PHASECHK.TRANS64.TRYWAIT P0, [R0+URZ+0x60], R3 ;  /* 0x00006003000075a7 */ /* 0x000ea400080011ff */
[----:B-12---:R-:W-:Y:S05]  /*50d0*/  @!P0 BRA `(.L_x_96) ;  /* 0x00000030007c8947 */ /* 0x006fea0003800000 */
.L_x_158:
[----:B------:R-:W3:Y:S01]  /*50e0*/  LDC.64 R12, c[0x0][0xb10] ;  /* 0x0002c400ff0c7b82 */ /* 0x000ee20000000a00 */
[----:B------:R-:W4:Y:S01]  /*50f0*/  LDS.128 R16, [R16+0xf0] ;  /* 0x0000f00010107984 */ /* 0x000f220000000c00 */
[----:B-1----:R-:W-:Y:S01]  /*5100*/  ISETP.NE.AND P1, PT, R41, 0x1, PT ;  /* 0x000000012900780c */ /* 0x002fe20003f25270 */
[----:B--2---:R-:W-:Y:S01]  /*5110*/  VIADD R0, R0, 0x70 ;  /* 0x0000007000007836 */ /* 0x004fe20000000000 */
[----:B------:R-:W-:Y:S04]  /*5120*/  ISETP.GE.AND P0, PT, R40, 0x1, PT ;  /* 0x000000012800780c */ /* 0x000fe80003f06270 */
[----:B------:R-:W1:Y:S01]  /*5130*/  LDC.64 R10, c[0x0][0xb18] ;  /* 0x0002c600ff0a7b82 */ /* 0x000e620000000a00 */
[----:B------:R-:W-:Y:S01]  /*5140*/  PRMT R0, RZ, 0x654, R0 ;  /* 0x00000654ff007816 */ /* 0x000fe20000000000 */
[----:B------:R-:W-:Y:S01]  /*5150*/  @!PT LDS RZ, [RZ] ;  /* 0x00000000fffff984 */ /* 0x000fe20000000800 */
[----:B------:R-:W-:Y:S01]  /*5160*/  @!PT LDS RZ, [RZ] ;  /* 0x00000000fffff984 */ /* 0x000fe20000000800 */
[----:B------:R-:W-:Y:S01]  /*5170*/  @!PT LDS RZ, [RZ] ;  /* 0x00000000fffff984 */ /* 0x000fe20000000800 */
[----:B------:R-:W-:Y:S01]  /*5180*/  @!PT LDS RZ, [RZ] ;  /* 0x00000000fffff984 */ /* 0x000fe20000000800 */
[----:B------:R2:W-:Y:S06]  /*5190*/  MEMBAR.ALL.CTA ;  /* 0x0000000000007992 */ /* 0x0005ec0000008000 */
[----:B--2---:R-:W2:Y:S01]  /*51a0*/  FENCE.VIEW.ASYNC.S ;  /* 0x00000000000073c6 */ /* 0x004ea20000000000 */
[----:B------:R-:W1:Y:S08]  /*51b0*/  @!P1 LDC R14, c[0x0][0xb20] ;  /* 0x0002c800ff0e9b82 */ /* 0x000e700000000800 */
[----:B------:R-:W1:Y:S01]  /*51c0*/  @!P1 LDC R9, c[0x0][0xb0c] ;  /* 0x0002c300ff099b82 */ /* 0x000e620000000800 */
[----:B--2---:R2:W-:Y:S01]  /*51d0*/  SYNCS.ARRIVE.TRANS64.RED.A1T0 RZ, [R0+URZ], RZ ;  /* 0x000000ff00ff79a7 */ /* 0x0045e200081004ff */
[----:B----4-:R-:W-:Y:S04]  /*51e0*/  LOP3.LUT P4, RZ, R18, 0x1, RZ, 0xc0, !PT ;  /* 0x0000000112ff7812 */ /* 0x010fe8000788c0ff */
[----:B------:R-:W-:Y:S09]  /*51f0*/  P2R R109, PR, RZ, 0x10 ;  /* 0x00000010ff6d7803 */ /* 0x000ff20000000000 */
[----:B------:R-:W-:Y:S02]  /*5200*/  @P4 MOV R45, R16 ;  /* 0x00000010002d4202 */ /* 0x000fe40000000f00 */
[----:B------:R-:W-:Y:S01]  /*5210*/  @P4 LOP3.LUT R43, R17, 0xffff, RZ, 0xc0, !PT ;  /* 0x0000ffff112b4812 */ /* 0x000fe200078ec0ff */
[----:B--23--:R-:W-:Y:S06]  /*5220*/  @!P0 BRA `(.L_x_97) ;  /* 0x0000000000a48947 */ /* 0x00cfec0003800000 */
[----:B------:R-:W-:Y:S01]  /*5230*/  IMAD.HI.U32 R23, R94, R39, RZ ;  /* 0x000000275e177227 */ /* 0x000fe200078e00ff */
[----:B------:R-:W-:Y:S02]  /*5240*/  ISETP.NE.AND P0, PT, R38, 0x1, PT ;  /* 0x000000012600780c */ /* 0x000fe40003f05270 */
[----:B------:R-:W-:Y:S01]  /*5250*/  ISETP.NE.AND P2, PT, R40, 0x1, PT ;  /* 0x000000012800780c */ /* 0x000fe20003f45270 */
[----:B------:R-:W-:Y:S01]  /*5260*/  IMAD.HI.U32 R22, R93, R88, RZ ;  /* 0x000000585d167227 */ /* 0x000fe200078e00ff */
[----:B------:R-:W-:Y:S02]  /*5270*/  SHF.R.U32.HI R23, RZ, R92, R23 ;  /* 0x0000005cff177219 */ /* 0x000fe40000011617 */
[----:B------:R-:W-:Y:S01]  /*5280*/  ISETP.NE.AND P3, PT, R42, 0x1, PT ;  /* 0x000000012a00780c */ /* 0x000fe20003f65270 */
[----:B------:R-:W-:Y:S01]  /*5290*/  IMAD.HI.U32 R26, R45, R88, RZ ;  /* 0x000000582d1a7227 */ /* 0x000fe200078e00ff */
[----:B------:R-:W-:Y:S02]  /*52a0*/  SHF.R.U32.HI R22, RZ, R89, R22 ;  /* 0x00000059ff167219 */ /* 0x000fe40000011616 */
[----:B------:R-:W-:Y:S01]  /*52b0*/  SEL R3, R94, R23, !P0 ;  /* 0x000000175e037207 */ /* 0x000fe20004000000 */
[----:B------:R-:W-:Y:S01]  /*52c0*/  IMAD.HI.U32 R23, R43, R39, RZ ;  /* 0x000000272b177227 */ /* 0x000fe200078e00ff */
[----:B------:R-:W-:Y:S02]  /*52d0*/  SEL R7, R93, R22, !P3 ;  /* 0x000000165d077207 */ /* 0x000fe40005800000 */
[----:B------:R-:W-:Y:S01]  /*52e0*/  SHF.R.U32.HI R26, RZ, R89, R26 ;  /* 0x00000059ff1a7219 */ /* 0x000fe2000001161a */
[-C--:B------:R-:W-:Y:S04]  /*52f0*/  IMAD.HI.U32 R22, R3, R36.reuse, RZ ;  /* 0x0000002403167227 */ /* 0x080fe800078e00ff */
[----:B------:R-:W-:Y:S01]  /*5300*/  IMAD.HI.U32 R24, R7, R36, RZ ;  /* 0x0000002407187227 */ /* 0x000fe200078e00ff */
[-C--:B------:R-:W-:Y:S02]  /*5310*/  @P2 SHF.R.U32.HI R3, RZ, R37.reuse, R22 ;  /* 0x00000025ff032219 */ /* 0x080fe40000011616 */
[----:B------:R-:W-:Y:S02]  /*5320*/  SHF.R.U32.HI R22, RZ, R92, R23 ;  /* 0x0000005cff167219 */ /* 0x000fe40000011617 */
[----:B------:R-:W-:Y:S01]  /*5330*/  @P2 SHF.R.U32.HI R7, RZ, R37, R24 ;  /* 0x00000025ff072219 */ /* 0x000fe20000011618 */
[C---:B------:R-:W-:Y:S01]  /*5340*/  IMAD R2, R40.reuse, R3, RZ ;  /* 0x0000000328027224 */ /* 0x040fe200078e02ff */
[----:B------:R-:W-:Y:S02]  /*5350*/  SEL R5, R43, R22, !P0 ;  /* 0x000000162b057207 */ /* 0x000fe40004000000 */
[----:B------:R-:W-:Y:S01]  /*5360*/  SEL R3, R45, R26, !P3 ;  /* 0x0000001a2d037207 */ /* 0x000fe20005800000 */
[----:B------:R-:W-:Y:S01]  /*5370*/  IMAD R4, R40, R7, RZ ;  /* 0x0000000728047224 */ /* 0x000fe200078e02ff */
[C---:B------:R-:W-:Y:S01]  /*5380*/  ISETP.GE.AND P0, PT, R5.reuse, R2, PT ;  /* 0x000000020500720c */ /* 0x040fe20003f06270 */
[----:B------:R-:W-:Y:S03]  /*5390*/  IMAD.HI.U32 R6, R5, R36, RZ ;  /* 0x0000002405067227 */ /* 0x000fe600078e00ff */
[----:B------:R-:W-:Y:S01]  /*53a0*/  ISETP.GE.OR P0, PT, R3, R4, P0 ;  /* 0x000000040300720c */ /* 0x000fe20000706670 */
[----:B------:R-:W-:Y:S01]  /*53b0*/  IMAD.MOV R4, RZ, RZ, -R3 ;  /* 0x000000ffff047224 */ /* 0x000fe200078e0a03 */
[-C--:B------:R-:W-:Y:S03]  /*53c0*/  SHF.R.U32.HI R6, RZ, R37.reuse, R6 ;  /* 0x00000025ff067219 */ /* 0x080fe60000011606 */
[----:B------:R-:W-:Y:S01]  /*53d0*/  IMAD R45, R42, R4, R45 ;  /* 0x000000042a2d7224 */ /* 0x000fe200078e022d */
[----:B------:R-:W-:Y:S05]  /*53e0*/  SEL R15, R5, R6, !P2 ;  /* 0x00000006050f7207 */ /* 0x000fea0005000000 */
[----:B------:R-:W-:Y:S02]  /*53f0*/  IMAD.MOV R6, RZ, RZ, -R15 ;  /* 0x000000ffff067224 */ /* 0x000fe400078e0a0f */
[C---:B------:R-:W-:Y:S04]  /*5400*/  @!P0 IMAD.HI.U32 R2, R3.reuse, R36, RZ ;  /* 0x0000002403028227 */ /* 0x040fe800078e00ff */
[----:B------:R-:W-:Y:S01]  /*5410*/  IMAD R6, R40, R6, R5 ;  /* 0x0000000628067224 */ /* 0x000fe200078e0205 */
[----:B------:R-:W-:Y:S04]  /*5420*/  @!P0 SHF.R.U32.HI R2, RZ, R37, R2 ;  /* 0x00000025ff028219 */ /* 0x000fe80000011602 */
[----:B------:R-:W-:Y:S02]  /*5430*/  @!P0 SEL R0, R3, R2, !P2 ;  /* 0x0000000203008207 */ /* 0x000fe40005000000 */
[----:B------:R-:W-:Y:S02]  /*5440*/  IADD3 R2, PT, PT, -R5, RZ, RZ ;  /* 0x000000ff05027210 */ /* 0x000fe40007ffe1ff */
[----:B------:R-:W-:Y:S01]  /*5450*/  @!P0 IADD3 R8, PT, PT, R15, -R0, RZ ;  /* 0x800000000f088210 */ /* 0x000fe20007ffe0ff */
[----:B------:R-:W-:Y:S02]  /*5460*/  @!P0 IMAD R0, R7, R6, R0 ;  /* 0x0000000607008224 */ /* 0x000fe400078e0200 */
[----:B------:R-:W-:Y:S02]  /*5470*/  IMAD R43, R38, R2, R43 ;  /* 0x00000002262b7224 */ /* 0x000fe400078e022b */
[----:B------:R-:W-:Y:S02]  /*5480*/  @!P0 IMAD R5, R8, R40, R3 ;  /* 0x0000002808058224 */ /* 0x000fe400078e0203 */
[----:B------:R-:W-:Y:S04]  /*5490*/  @!P0 IMAD.MOV.U32 R3, RZ, RZ, R0 ;  /* 0x000000ffff038224 */ /* 0x000fe800078e0000 */
[----:B------:R-:W-:Y:S02]  /*54a0*/  IMAD R45, R3, R42, R45 ;  /* 0x0000002a032d7224 */ /* 0x000fe400078e022d */
[----:B------:R-:W-:Y:S07]  /*54b0*/  IMAD R43, R5, R38, R43 ;  /* 0x00000026052b7224 */ /* 0x000fee00078e022b */
.L_x_97:
[----:B-1----:R-:W-:Y:S01]  /*54c0*/  @!P1 ISETP.NE.AND P0, PT, R10, 0x1, PT ;  /* 0x000000010a00980c */ /* 0x002fe20003f05270 */
[----:B------:R-:W-:Y:S01]  /*54d0*/  @!P1 IMAD.HI.U32 R0, R45, R12, RZ ;  /* 0x0000000c2d009227 */ /* 0x000fe200078e00ff */
[----:B------:R-:W-:Y:S01]  /*54e0*/  @!P1 ISETP.NE.AND P2, PT, R9, 0x1, PT ;  /* 0x000000010900980c */ /* 0x000fe20003f45270 */
[----:B------:R-:W-:Y:S01]  /*54f0*/  ULOP3.LUT UP0, URZ, UR48, 0x90, URZ, 0xc0, !UPT ;  /* 0x0000009030ff7892 */ /* 0x000fe2000f80c0ff */
[----:B------:R-:W-:Y:S01]  /*5500*/  R2UR UR42, R21 ;  /* 0x00000000152a72ca */ /* 0x000fe200000e0000 */
[----:B------:R-:W-:Y:S01]  /*5510*/  @!P1 IMAD.HI.U32 R3, R43, R11, RZ ;  /* 0x0000000b2b039227 */ /* 0x000fe200078e00ff */
[----:B------:R-:W-:Y:S02]  /*5520*/  @!P1 SHF.R.U32.HI R0, RZ, R13, R0 ;  /* 0x0000000dff009219 */ /* 0x000fe40000011600 */
[----:B------:R-:W-:Y:S01]  /*5530*/  R2UR UR41, R20 ;  /* 0x00000000142972ca */ /* 0x000fe200000e0000 */
[----:B------:R-:W-:Y:S01]  /*5540*/  VIADD R111, R111, 0x1 ;  /* 0x000000016f6f7836 */ /* 0x000fe20000000000 */
[----:B------:R-:W-:Y:S02]  /*5550*/  @!P1 SHF.R.U32.HI R2, RZ, R14, R3 ;  /* 0x0000000eff029219 */ /* 0x000fe40000011603 */
[----:B------:R-:W-:Y:S02]  /*5560*/  @!P1 SEL R3, R45, R0, !P2 ;  /* 0x000000002d039207 */ /* 0x000fe40005000000 */
[----:B------:R-:W-:Y:S02]  /*5570*/  @!P1 SEL R2, R43, R2, !P0 ;  /* 0x000000022b029207 */ /* 0x000fe40004000000 */
[----:B------:R-:W-:Y:S01]  /*5580*/  @P4 SHF.R.U32.HI R98, RZ, 0x10, R17 ;  /* 0x00000010ff624819 */ /* 0x000fe20000011611 */
[----:B------:R-:W-:Y:S02]  /*5590*/  USHF.L.U32 UR42, UR42, 0x6, URZ ;  /* 0x000000062a2a7899 */ /* 0x000fe400080006ff */
[----:B------:R-:W-:Y:S02]  /*55a0*/  @!P1 IMAD.IADD R0, R2, 0x1, -R3 ;  /* 0x0000000102009824 */ /* 0x000fe400078e0a03 */
[----:B------:R-:W-:Y:S01]  /*55b0*/  @!P1 IMAD.IADD R2, R3, 0x1, -R2 ;  /* 0x0000000103029824 */ /* 0x000fe200078e0a02 */
[----:B------:R-:W-:Y:S01]  /*55c0*/  USHF.L.U32 UR41, UR41, 0x7, URZ ;  /* 0x0000000729297899 */ /* 0x000fe200080006ff */
[----:B------:R-:W-:Y:S02]  /*55d0*/  @!P1 IMAD R45, R0, R9, R45 ;  /* 0x00000009002d9224 */ /* 0x000fe400078e022d */
[----:B------:R-:W-:Y:S01]  /*55e0*/  @!P1 IMAD R43, R2, R10, R43 ;  /* 0x0000000a022b9224 */ /* 0x000fe200078e022b */
[----:B------:R-:W-:Y:S08]  /*55f0*/  BRA.U !UP0, `(.L_x_98) ;  /* 0x0000000108407547 */ /* 0x000ff0000b800000 */
[----:B------:R-:W1:Y:S01]  /*5600*/  LDCU.64 UR8, c[0x4][0x80] ;  /* 0x01001000ff0877ac */ /* 0x000e620008000a00 */
[----:B------:R-:W-:Y:S01]  /*5610*/  MOV R3, 0x0 ;  /* 0x0000000000037802 */ /* 0x000fe20000000f00 */
[----:B------:R-:W-:Y:S02]  /*5620*/  HFMA2 R12, -RZ, RZ, 0, 5.9604644775390625e-08 ;  /* 0x00000001ff0c7431 */ /* 0x000fe400000001ff */
[----:B------:R-:W-:Y:S02]  /*5630*/  IMAD.MOV.U32 R8, RZ, RZ, 0x70 ;  /* 0x00000070ff087424 */ /* 0x000fe400078e00ff */
[----:B------:R-:W-:Y:S01]  /*5640*/  IMAD.MOV.U32 R13, RZ, RZ, RZ ;  /* 0x000000ffff0d7224 */ /* 0x000fe200078e00ff */
[----:B------:R-:W2:Y:S01]  /*5650*/  LDCU.64 UR6, c[0x4][0x88] ;  /* 0x01001100ff0677ac */ /* 0x000ea20008000a00 */
[----:B------:R-:W3:Y:S01]  /*5660*/  LDC.64 R2, c[0x4][R3] ;  /* 0x0100000003027b82 */ /* 0x000ee20000000a00 */
[----:B------:R-:W4:Y:S01]  /*5670*/  LDCU.64 UR4, c[0x4][0x8] ;  /* 0x01000100ff0477ac */ /* 0x000f220008000a00 */
[----:B-1----:R-:W-:Y:S01]  /*5680*/  MOV R5, UR9 ;  /* 0x0000000900057c02 */ /* 0x002fe20008000f00 */
[----:B------:R-:W-:Y:S01]  /*5690*/  IMAD.U32 R4, RZ, RZ, UR8 ;  /* 0x00000008ff047e24 */ /* 0x000fe2000f8e00ff */
[----:B--2---:R-:W-:Y:S01]  /*56a0*/  MOV R7, UR7 ;  /* 0x0000000700077c02 */ /* 0x004fe20008000f00 */
[----:B------:R-:W-:Y:S01]  /*56b0*/  IMAD.U32 R6, RZ, RZ, UR6 ;  /* 0x00000006ff067e24 */ /* 0x000fe2000f8e00ff */
[----:B----4-:R-:W-:Y:S01]  /*56c0*/  MOV R11, UR5 ;  /* 0x00000005000b7c02 */ /* 0x010fe20008000f00 */
[----:B------:R-:W-:Y:S02]  /*56d0*/  IMAD.U32 R10, RZ, RZ, UR4 ;  /* 0x00000004ff0a7e24 */ /* 0x000fe4000f8e00ff */
[----:B------:R-:W-:Y:S07]  /*56e0*/  LEPC R20, `(.L_x_98) ;  /* 0x000000001014794e */ /* 0x000fee0000000000 */
[----:B---3-5:R-:W-:Y:S05]  /*56f0*/  CALL.ABS.NOINC R2 ;  /* 0x0000000002007343 */ /* 0x028fea0003c00000 */
.L_x_98:
[----:B------:R-:W-:Y:S01]  /*5700*/  LOP3.LUT P0, RZ, R107, 0x90, RZ, 0xc0, !PT ;  /* 0x000000906bff7812 */ /* 0x000fe2000780c0ff */
[----:B------:R-:W-:Y:S11]  /*5710*/  BSSY.RECONVERGENT B6, `(.L_x_99) ;  /* 0x0000013000067945 */ /* 0x000ff60003800200 */
[----:B------:R-:W-:Y:S01]  /*5720*/  @!UPT UIADD3 URZ, UPT, UPT, URZ, URZ, URZ ;  /* 0x000000fffffff290 */ /* 0x000fe2000fffe0ff */
[----:B------:R-:W-:Y:S05]  /*5730*/  @!P0 BRA `(.L_x_100) ;  /* 0x0000000000408947 */ /* 0x000fea0003800000 */
        /* <DEDUP_REMOVED lines=16> */
.L_x_100:
[----:B------:R-:W-:Y:S05]  /*5840*/  BSYNC.RECONVERGENT B6 ;  /* 0x0000000000067941 */ /* 0x000fea0003800200 */
.L_x_99:
[----:B------:R-:W-:Y:S01]  /*5850*/  ISETP.NE.U32.AND P4, PT, R86, RZ, PT ;  /* 0x000000ff5600720c */ /* 0x000fe20003f85070 */
[----:B------:R-:W-:Y:S01]  /*5860*/  UISETP.NE.AND UP2, UPT, UR50, URZ, UPT ;  /* 0x000000ff3200728c */ /* 0x000fe2000bf45270 */
[----:B------:R-:W-:Y:S01]  /*5870*/  ISETP.NE.U32.AND P3, PT, RZ, UR38, PT ;  /* 0x00000026ff007c0c */ /* 0x000fe2000bf65070 */
[----:B------:R-:W-:Y:S01]  /*5880*/  UISETP.NE.U32.AND UP1, UPT, UR44, URZ, UPT ;  /* 0x000000ff2c00728c */ /* 0x000fe2000bf25070 */
[----:B------:R-:W-:Y:S01]  /*5890*/  ISETP.NE.AND.EX P4, PT, R87, RZ, PT, P4 ;  /* 0x000000ff5700720c */ /* 0x000fe20003f85340 */
[----:B------:R-:W-:Y:S01]  /*58a0*/  UPLOP3.LUT UP0, UPT, UPT, UPT, UPT, 0x40, 0x4 ;  /* 0x000000000004789c */ /* 0x000fe20003f0e870 */
[----:B------:R-:W-:Y:S01]  /*58b0*/  ISETP.NE.AND.EX P3, PT, RZ, UR39, PT, P3 ;  /* 0x00000027ff007c0c */ /* 0x000fe2000bf65330 */
[----:B------:R-:W-:Y:S01]  /*58c0*/  UISETP.NE.AND.EX UP1, UPT, UR45, URZ, UPT, UP1 ;  /* 0x000000ff2d00728c */ /* 0x000fe2000bf25310 */
[----:B------:R-:W-:Y:S04]  /*58d0*/  PLOP3.LUT P1, PT, PT, PT, UP2, 0x80, 0x8 ;  /* 0x000000000008781c */ /* 0x000fe80003f2f028 */
[----:B------:R-:W-:Y:S06]  /*58e0*/  @UP2 UPLOP3.LUT UP0, UPT, UPT, UPT, UP1, 0x80, 0x8 ;  /* 0x000000000008289c */ /* 0x000fec0003f0f010 */
[----:B------:R-:W-:Y:S01]  /*58f0*/  PLOP3.LUT P0, PT, PT, PT, UP0, 0x80, 0x8 ;  /* 0x000000000008781c */ /* 0x000fe20003f0f008 */
[----:B------:R-:W-:Y:S01]  /*5900*/  @!UPT UIADD3 URZ, UPT, UPT, URZ, URZ, URZ ;  /* 0x000000fffffff290 */ /* 0x000fe2000fffe0ff */
[----:B------:R-:W-:Y:S11]  /*5910*/  BRA.U !UP1, `(.L_x_101) ;  /* 0x0000000109387547 */ /* 0x000ff6000b800000 */
[----:B------:R-:W-:Y:S01]  /*5920*/  UISETP.NE.U32.AND UP0, UPT, UR38, URZ, UPT ;  /* 0x000000ff2600728c */ /* 0x000fe2000bf05070 */
[----:B------:R-:W-:Y:S02]  /*5930*/  HFMA2 R0, -RZ, RZ, 0, 5.9604644775390625e-08 ;  /* 0x00000001ff007431 */ /* 0x000fe400000001ff */
[----:B------:R-:W-:Y:S01]  /*5940*/  IMAD.MOV.U32 R91, RZ, RZ, 0x1 ;  /* 0x00000001ff5b7424 */ /* 0x000fe200078e00ff */
[----:B------:R-:W-:Y:S06]  /*5950*/  UISETP.NE.AND.EX UP0, UPT, UR39, URZ, UPT, UP0 ;  /* 0x000000ff2700728c */ /* 0x000fec000bf05300 */
[----:B------:R-:W-:Y:S05]  /*5960*/  PLOP3.LUT P2, PT, PT, PT, UP0, 0x80, 0x8 ;  /* 0x000000000008781c */ /* 0x000fea0003f4f008 */
[----:B------:R-:W1:Y:S01]  /*5970*/  @UP0 LDCU.64 UR6, c[0x0][0x888] ;  /* 0x00011100ff0607ac */ /* 0x000e620008000a00 */
[----:B------:R-:W-:Y:S07]  /*5980*/  @UP0 UIMAD UR4, UR36, UR44, URZ ;  /* 0x0000002c240402a4 */ /* 0x000fee000f8e02ff */
[----:B------:R-:W-:Y:S01]  /*5990*/  @!P2 PRMT R91, R0, 0x7610, R91 ;  /* 0x00007610005ba816 */ /* 0x000fe2000000005b */
[----:B-1----:R-:W-:Y:S03]  /*59a0*/  @UP0 UIMAD.WIDE UR6, UR4, 0x4, UR6 ;  /* 0x00000004040608a5 */ /* 0x002fe6000f8e0206 */
[----:B------:R-:W1:Y:S03]  /*59b0*/  @!UP0 LDCU UR4, c[0x0][0x880] ;  /* 0x00011000ff0487ac */ /* 0x000e660008000800 */
[----:B------:R-:W-:Y:S01]  /*59c0*/  IMAD.U32 R2, RZ, RZ, UR6 ;  /* 0x00000006ff027e24 */ /* 0x000fe2000f8e00ff */
[----:B------:R-:W-:Y:S05]  /*59d0*/  MOV R3, UR7 ;  /* 0x0000000700037c02 */ /* 0x000fea0008000f00 */
[----:B-----5:R2:W5:Y:S02]  /*59e0*/  @P2 LDG.E R50, desc[UR46][R2.64] ;  /* 0x0000002e02322981 */ /* 0x020564000c1e1900 */
[----:B-12---:R-:W-:Y:S02]  /*59f0*/  @!P2 IMAD.U32 R50, RZ, RZ, UR4 ;  /* 0x00000004ff32ae24 */ /* 0x006fe4000f8e00ff */
.L_x_101:
[----:B------:R-:W-:Y:S05]  /*5a00*/  @!P4 BRA `(.L_x_102) ;  /* 0x000000000020c947 */ /* 0x000fea0003800000 */
[----:B------:R-:W-:Y:S04]  /*5a10*/  ISETP.NE.U32.AND P2, PT, R84, RZ, PT ;  /* 0x000000ff5400720c */ /* 0x000fe80003f45070 */
[----:B------:R-:W-:Y:S11]  /*5a20*/  ISETP.NE.AND.EX P2, PT, R85, RZ, PT, P2 ;  /* 0x000000ff5500720c */ /* 0x000ff60003f45320 */
[----:B------:R-:W-:Y:S02]  /*5a30*/  @!UPT UIADD3 URZ, UPT, UPT, URZ, URZ, URZ ;  /* 0x000000fffffff290 */ /* 0x000fe4000fffe0ff */
[----:B------:R-:W1:Y:S01]  /*5a40*/  @P2 LDC.64 R2, c[0x0][0x8a8] ;  /* 0x00022a00ff022b82 */ /* 0x000e620000000a00 */
[----:B------:R-:W-:Y:S04]  /*5a50*/  @P2 IMAD R0, R86, UR36, RZ ;  /* 0x0000002456002c24 */ /* 0x000fe8000f8e02ff */
[----:B-1----:R-:W-:Y:S05]  /*5a60*/  @P2 IMAD.WIDE R2, R0, 0x4, R2 ;  /* 0x0000000400022825 */ /* 0x002fea00078e0202 */
[----:B-----5:R1:W5:Y:S02]  /*5a70*/  @P2 LDG.E R46, desc[UR46][R2.64] ;  /* 0x0000002e022e2981 */ /* 0x020364000c1e1900 */
[----:B-1----:R-:W2:Y:S02]  /*5a80*/  @!P2 LDC R46, c[0x0][0x8a0] ;  /* 0x00022800ff2eab82 */ /* 0x002ea40000000800 */
.L_x_102:
[----:B-----5:R-:W-:Y:S01]  /*5a90*/  ISETP.NE.AND P2, PT, R50, RZ, PT ;  /* 0x000000ff3200720c */ /* 0x020fe20003f45270 */
[----:B------:R-:W-:Y:S01]  /*5aa0*/  BSSY B1, `(.L_x_103) ;  /* 0x0000040000017945 */ /* 0x000fe20003800000 */
[----:B------:R-:W-:Y:S01]  /*5ab0*/  SEL R7, RZ, 0xffffffff, P3 ;  /* 0xffffffffff077807 */ /* 0x000fe20001800000 */
[----:B------:R-:W-:Y:S01]  /*5ac0*/  IMAD.MOV.U32 R55, RZ, RZ, 0x1 ;  /* 0x00000001ff377424 */ /* 0x000fe200078e00ff */
[----:B------:R-:W-:Y:S01]  /*5ad0*/  LOP3.LUT P3, RZ, R91, 0xff, RZ, 0xc0, !PT ;  /* 0x000000ff5bff7812 */ /* 0x000fe2000786c0ff */
[----:B------:R-:W-:Y:S01]  /*5ae0*/  IMAD R48, R44, 0x40, R47 ;  /* 0x000000402c307824 */ /* 0x000fe200078e022f */
[----:B------:R-:W-:Y:S02]  /*5af0*/  @P1 SEL R0, RZ, 0xffffffff, P2 ;  /* 0xffffffffff001807 */ /* 0x000fe40001000000 */
[----:B------:R-:W-:Y:S02]  /*5b00*/  CS2R R62, SRZ ;  /* 0x00000000003e7805 */ /* 0x000fe4000001ff00 */
[----:B------:R-:W-:Y:S02]  /*5b10*/  LEA R3, R104, UR49, 0x3 ;  /* 0x0000003168037c11 */ /* 0x000fe4000f8e18ff */
[----:B------:R-:W-:Y:S02]  /*5b20*/  CS2R R60, SRZ ;  /* 0x00000000003c7805 */ /* 0x000fe4000001ff00 */
[----:B------:R-:W-:Y:S02]  /*5b30*/  @P0 SEL R0, R7, R0, !P3 ;  /* 0x0000000007000207 */ /* 0x000fe40005800000 */
[----:B------:R-:W-:Y:S02]  /*5b40*/  CS2R R58, SRZ ;  /* 0x00000000003a7805 */ /* 0x000fe4000001ff00 */
[----:B------:R-:W-:Y:S02]  /*5b50*/  LEA R110, R44, UR49, 0x3 ;  /* 0x000000312c6e7c11 */ /* 0x000fe4000f8e18ff */
[----:B------:R-:W-:Y:S02]  /*5b60*/  CS2R R56, SRZ ;  /* 0x0000000000387805 */ /* 0x000fe4000001ff00 */
[----:B------:R-:W-:Y:S02]  /*5b70*/  @P1 LOP3.LUT R0, R0, 0x1, RZ, 0xc0, !PT ;  /* 0x0000000100001812 */ /* 0x000fe400078ec0ff */
[----:B------:R-:W-:Y:S02]  /*5b80*/  SHF.L.U32 R5, R106, 0x1f, RZ ;  /* 0x0000001f6a057819 */ /* 0x000fe400000006ff */
[----:B------:R-:W-:Y:S02]  /*5b90*/  ISETP.NE.U32.OR P5, PT, R0, 0x1, !P1 ;  /* 0x000000010000780c */ /* 0x000fe40004fa5470 */
[----:B------:R-:W-:Y:S02]  /*5ba0*/  SEL R0, RZ, 0xffffffff, P2 ;  /* 0xffffffffff007807 */ /* 0x000fe40001000000 */
[----:B------:R-:W-:Y:S02]  /*5bb0*/  PLOP3.LUT P2, PT, PT, PT, UP1, 0x80, 0x8 ;  /* 0x000000000008781c */ /* 0x000fe40003f4f018 */
[----:B------:R-:W-:Y:S07]  /*5bc0*/  P2R R64, PR, RZ, 0x20 ;  /* 0x00000020ff407803 */ /* 0x000fee0000000000 */
[----:B------:R-:W-:Y:S04]  /*5bd0*/  @P5 SHF.L.U32 R2, R99, 0x1f, RZ ;  /* 0x0000001f63025819 */ /* 0x000fe800000006ff */
[----:B------:R-:W1:Y:S01]  /*5be0*/  @P5 SYNCS.PHASECHK.TRANS64.TRYWAIT P1, [R3+URZ+0x30], R2 ;  /* 0x00003002030055a7 */ /* 0x000e6200080211ff */
[----:B------:R-:W-:Y:S04]  /*5bf0*/  @P2 SEL R0, R7, R0, !P3 ;  /* 0x0000000007002207 */ /* 0x000fe80005800000 */
[----:B------:R-:W-:Y:S04]  /*5c00*/  LOP3.LUT R0, R0, 0x1, RZ, 0xc0, !PT ;  /* 0x0000000100007812 */ /* 0x000fe800078ec0ff */
[----:B------:R-:W-:Y:S04]  /*5c10*/  ISETP.NE.U32.AND P4, PT, R0, 0x1, PT ;  /* 0x000000010000780c */ /* 0x000fe80003f85070 */
[----:B------:R-:W-:Y:S01]  /*5c20*/  P2R R72, PR, RZ, 0x10 ;  /* 0x00000010ff487803 */ /* 0x000fe20000000000 */
[----:B------:R3:W4:Y:S01]  /*5c30*/  SYNCS.PHASECHK.TRANS64.TRYWAIT P0, [R110+URZ+0x80], R5 ;  /* 0x000080056e0075a7 */ /* 0x00072200080011ff */
[----:B-1----:R-:W-:Y:S01]  /*5c40*/  @P5 SEL R55, RZ, 0x1, !P1 ;  /* 0x00000001ff375807 */ /* 0x002fe20004800000 */
[----:B---3--:R-:W-:Y:S06]  /*5c50*/  @!P5 BRA `(.L_x_104) ;  /* 0x000000000090d947 */ /* 0x008fec0003800000 */
[----:B------:R-:W-:Y:S01]  /*5c60*/  @P4 IMAD R4, R104, 0x1000, R95 ;  /* 0x0000100068044824 */ /* 0x000fe200078e025f */
[----:B------:R-:W-:Y:S01]  /*5c70*/  LOP3.LUT P5, RZ, R96, 0x80, RZ, 0xc0, !PT ;  /* 0x0000008060ff7812 */ /* 0x000fe200078ac0ff */
[----:B------:R-:W-:Y:S01]  /*5c80*/  BSSY B0, `(.L_x_105) ;  /* 0x000000f000007945 */ /* 0x000fe20003800000 */
[----:B------:R-:W-:Y:S01]  /*5c90*/  ISETP.NE.AND P2, PT, R55, RZ, PT ;  /* 0x000000ff3700720c */ /* 0x000fe20003f45270 */
[----:B------:R-:W-:Y:S01]  /*5ca0*/  @P4 VIADD R0, R4, UR49 ;  /* 0x0000003104004c36 */ /* 0x000fe20008000000 */
[----:B------:R-:W-:Y:S02]  /*5cb0*/  PLOP3.LUT P1, PT, PT, PT, PT, 0x8, 0x80 ;  /* 0x000000000080781c */ /* 0x000fe40003f2e170 */
[----:B------:R-:W-:Y:S02]  /*5cc0*/  CS2R R58, SRZ ;  /* 0x00000000003a7805 */ /* 0x000fe4000001ff00 */
[----:B------:R-:W-:Y:S01]  /*5cd0*/  @P4 PLOP3.LUT P1, PT, P5, PT, PT, 0x80, 0x8 ;  /* 0x000000000008481c */ /* 0x000fe20002f2f070 */
[C---:B------:R-:W-:Y:S01]  /*5ce0*/  @P4 VIADD R2, R0.reuse, 0x10 ;  /* 0x0000001000024836 */ /* 0x040fe20000000000 */
[----:B------:R-:W-:Y:S02]  /*5cf0*/  CS2R R56, SRZ ;  /* 0x0000000000387805 */ /* 0x000fe4000001ff00 */
[----:B------:R-:W-:Y:S02]  /*5d00*/  CS2R R62, SRZ ;  /* 0x00000000003e7805 */ /* 0x000fe4000001ff00 */
[----:B------:R-:W-:Y:S07]  /*5d10*/  CS2R R60, SRZ ;  /* 0x00000000003c7805 */ /* 0x000fee000001ff00 */
[----:B------:R-:W-:Y:S01]  /*5d20*/  @P1 VIADD R2, R0, 0xfffffff0 ;  /* 0xfffffff000021836 */ /* 0x000fe20000000000 */
[----:B------:R-:W-:Y:S06]  /*5d30*/  @P2 BRA `(.L_x_106) ;  /* 0x00000000000c2947 */ /* 0x000fec0003800000 */
[----:B------:R-:W-:Y:S04]  /*5d40*/  SHF.L.U32 R0, R99, 0x1f, RZ ;  /* 0x0000001f63007819 */ /* 0x000fe800000006ff */
[----:B------:R-:W1:Y:S02]  /*5d50*/  SYNCS.PHASECHK.TRANS64.TRYWAIT P1, [R3+URZ+0x30], R0 ;  /* 0x00003000030075a7 */ /* 0x000e6400080211ff */
[----:B-1----:R-:W-:Y:S05]  /*5d60*/  @!P1 BRA `(.L_x_107) ;  /* 0x00000024006c9947 */ /* 0x002fea0003800000 */
.L_x_106:
[----:B------:R-:W-:Y:S05]  /*5d70*/  BSYNC B0 ;  /* 0x0000000000007941 */ /* 0x000fea0003800000 */
.L_x_105:
[----:B------:R-:W-:Y:S01]  /*5d80*/  ISETP.NE.AND P1, PT, R72, RZ, PT ;  /* 0x000000ff4800720c */ /* 0x000fe20003f25270 */
[----:B-1----:R-:W-:Y:S02]  /*5d90*/  VIADD R3, R3, 0x40 ;  /* 0x0000004003037836 */ /* 0x002fe40000000000 */
[----:B------:R-:W-:Y:S02]  /*5da0*/  IMAD.U32 R0, RZ, RZ, UR37 ;  /* 0x00000025ff007e24 */ /* 0x000fe4000f8e00ff */
[----:B------:R-:W-:Y:S03]  /*5db0*/  VIADD R104, R104, 0x1 ;  /* 0x0000000168687836 */ /* 0x000fe60000000000 */
[----:B------:R-:W-:Y:S05]  /*5dc0*/  PRMT R0, R0, 0x654, R3 ;  /* 0x0000065400007816 */ /* 0x000fea0000000003 */
[----:B------:R1:W3:Y:S04]  /*5dd0*/  @P1 LDS.128 R56, [R4+UR49+0x200] ;  /* 0x0002003104381984 */ /* 0x0002e80008000c00 */
[----:B------:R1:W1:Y:S01]  /*5de0*/  @P1 LDS.128 R60, [R2+0x200] ;  /* 0x00020000023c1984 */ /* 0x0002620000000c00 */
[C---:B------:R-:W-:Y:S01]  /*5df0*/  ISETP.NE.AND P1, PT, R104.reuse, 0x2, PT ;  /* 0x000000026800780c */ /* 0x040fe20003f25270 */
[----:B------:R-:W-:Y:S01]  /*5e00*/  @!PT LDS RZ, [RZ] ;  /* 0x00000000fffff984 */ /* 0x000fe20000000800 */
[----:B------:R-:W-:Y:S01]  /*5e10*/  @!PT LDS RZ, [RZ] ;  /* 0x00000000fffff984 */ /* 0x000fe20000000800 */
[----:B------:R-:W-:Y:S01]  /*5e20*/  @!PT LDS RZ, [RZ] ;  /* 0x00000000fffff984 */ /* 0x000fe20000000800 */
[----:B------:R-:W-:Y:S01]  /*5e30*/  @!PT LDS RZ, [RZ] ;  /* 0x00000000fffff984 */ /* 0x000fe20000000800 */
[----:B------:R5:W-:Y:S06]  /*5e40*/  MEMBAR.ALL.CTA ;  /* 0x0000000000007992 */ /* 0x000bec0000008000 */
[----:B-----5:R-:W5:Y:S01]  /*5e50*/  FENCE.VIEW.ASYNC.S ;  /* 0x00000000000073c6 */ /* 0x020f620000000000 */
[----:B------:R-:W-:Y:S01]  /*5e60*/  SEL R104, R104, RZ, P1 ;  /* 0x000000ff68687207 */ /* 0x000fe20000800000 */
[----:B-----5:R5:W-:Y:S02]  /*5e70*/  SYNCS.ARRIVE.TRANS64.RED.A1T0 RZ, [R0+URZ], RZ ;  /* 0x000000ff00ff79a7 */ /* 0x020be400081004ff */
[----:B-----5:R-:W-:Y:S04]  /*5e80*/  SEL R0, RZ, 0x1, P1 ;  /* 0x00000001ff007807 */ /* 0x020fe80000800000 */
[----:B---3--:R-:W-:Y:S02]  /*5e90*/  LOP3.LUT R99, R99, R0, RZ, 0x3c, !PT ;  /* 0x0000000063637212 */ /* 0x008fe400078e3cff */
.L_x_104:
[----:B------:R-:W-:Y:S05]  /*5ea0*/  BSYNC B1 ;  /* 0x0000000000017941 */ /* 0x000fea0003800000 */
.L_x_103:
[----:B------:R-:W-:Y:S04]  /*5eb0*/  SHF.R.U32.HI R0, RZ, 0x15, R48 ;  /* 0x00000015ff007819 */ /* 0x000fe80000011630 */
[----:B------:R-:W-:Y:S01]  /*5ec0*/  LOP3.LUT P1, RZ, R0, 0x3, R97, 0x48, !PT ;  /* 0x0000000300ff7812 */ /* 0x000fe20007824861 */
[----:B------:R-:W-:Y:S01]  /*5ed0*/  @!UPT UIADD3 URZ, UPT, UPT, URZ, URZ, URZ ;  /* 0x000000fffffff290 */ /* 0x000fe2000fffe0ff */
[----:B----4-:R-:W-:Y:S11]  /*5ee0*/  @P0 BRA `(.L_x_108) ;  /* 0x0000000000080947 */ /* 0x010ff60003800000 */
[----:B------:R-:W3:Y:S02]  /*5ef0*/  SYNCS.PHASECHK.TRANS64.TRYWAIT P0, [R110+URZ+0x80], R5 ;  /* 0x000080056e0075a7 */ /* 0x000ee400080011ff */
[----:B---3--:R-:W-:Y:S05]  /*5f00*/  @!P0 BRA `(.L_x_109) ;  /* 0x0000002400188947 */ /* 0x008fea0003800000 */
.L_x_108:
[----:B------:R-:W-:Y:S05]  /*5f10*/  @!P1 BRA `(.L_x_110) ;  /* 0x0000000000409947 */ /* 0x000fea0003800000 */
[----:B------:R-:W3:Y:S01]  /*5f20*/  LDCU.64 UR8, c[0x4][0x70] ;  /* 0x01000e00ff0877ac */ /* 0x000ee20008000a00 */
[----:B------:R-:W-:Y:S01]  /*5f30*/  MOV R3, 0x0 ;  /* 0x0000000000037802 */ /* 0x000fe20000000f00 */
[----:B------:R-:W-:Y:S02]  /*5f40*/  HFMA2 R12, -RZ, RZ, 0, 5.9604644775390625e-08 ;  /* 0x00000001ff0c7431 */ /* 0x000fe400000001ff */
[----:B------:R-:W-:Y:S02]  /*5f50*/  IMAD.MOV.U32 R8, RZ, RZ, 0x192 ;  /* 0x00000192ff087424 */ /* 0x000fe400078e00ff */
[----:B------:R-:W-:Y:S01]  /*5f60*/  IMAD.MOV.U32 R13, RZ, RZ, RZ ;  /* 0x000000ffff0d7224 */ /* 0x000fe200078e00ff */
[----:B------:R-:W4:Y:S01]  /*5f70*/  LDCU.64 UR6, c[0x4][0x78] ;  /* 0x01000f00ff0677ac */ /* 0x000f220008000a00 */
[----:B-1----:R-:W1:Y:S01]  /*5f80*/  LDC.64 R2, c[0x4][R3] ;  /* 0x0100000003027b82 */ /* 0x002e620000000a00 */
[----:B------:R-:W5:Y:S01]  /*5f90*/  LDCU.64 UR4, c[0x4][0x10] ;  /* 0x01000200ff0477ac */ /* 0x000f620008000a00 */
[----:B---3--:R-:W-:Y:S01]  /*5fa0*/  MOV R5, UR9 ;  /* 0x0000000900057c02 */ /* 0x008fe20008000f00 */
[----:B------:R-:W-:Y:S01]  /*5fb0*/  IMAD.U32 R4, RZ, RZ, UR8 ;  /* 0x00000008ff047e24 */ /* 0x000fe2000f8e00ff */
[----:B----4-:R-:W-:Y:S01]  /*5fc0*/  MOV R7, UR7 ;  /* 0x0000000700077c02 */ /* 0x010fe20008000f00 */
[----:B------:R-:W-:Y:S01]  /*5fd0*/  IMAD.U32 R6, RZ, RZ, UR6 ;  /* 0x00000006ff067e24 */ /* 0x000fe2000f8e00ff */
[----:B-----5:R-:W-:Y:S01]  /*5fe0*/  MOV R11, UR5 ;  /* 0x00000005000b7c02 */ /* 0x020fe20008000f00 */
[----:B------:R-:W-:Y:S02]  /*5ff0*/  IMAD.U32 R10, RZ, RZ, UR4 ;  /* 0x00000004ff0a7e24 */ /* 0x000fe4000f8e00ff */
[----:B------:R-:W-:Y:S07]  /*6000*/  LEPC R20, `(.L_x_110) ;  /* 0x000000001014794e */ /* 0x000fee0000000000 */
[----:B-12---:R-:W-:Y:S05]  /*6010*/  CALL.ABS.NOINC R2 ;  /* 0x0000000002007343 */ /* 0x006fea0003c00000 */
.L_x_110:
[----:B------:R-:W-:Y:S05]  /*6020*/  WARPSYNC.ALL ;  /* 0x0000000000007948 */ /* 0x000fea0003800000 */
[----:B------:R-:W-:Y:S01]  /*6030*/  R2UR UR4, R48 ;  /* 0x00000000300472ca */ /* 0x000fe200000e0000 */
[----:B------:R-:W-:Y:S01]  /*6040*/  HFMA2 R70, -RZ, RZ, 0, 9.5367431640625e-07 ;  /* 0x00000010ff467431 */ /* 0x000fe200000001ff */
[C---:B------:R-:W-:Y:S01]  /*6050*/  PRMT R49, R56.reuse, 0x8880, RZ ;  /* 0x0000888038317816 */ /* 0x040fe200000000ff */
[----:B------:R-:W-:Y:S01]  /*6060*/  BSSY.RECONVERGENT B0, `(.L_x_111) ;  /* 0x00000a4000007945 */ /* 0x000fe20003800200 */
[C---:B------:R-:W-:Y:S02]  /*6070*/  SHF.L.U32 R51, R56.reuse, 0x10, RZ ;  /* 0x0000001038337819 */ /* 0x040fe400000006ff */
[----:B------:R-:W-:Y:S02]  /*6080*/  SHF.L.U32 R52, R56, 0x8, RZ ;  /* 0x0000000838347819 */ /* 0x000fe400000006ff */
[----:B------:R-:W-:Y:S02]  /*6090*/  SHF.R.S32.HI R51, RZ, 0x18, R51 ;  /* 0x00000018ff337819 */ /* 0x000fe40000011433 */
[----:B------:R-:W-:Y:S02]  /*60a0*/  PRMT R53, R57, 0x8880, RZ ;  /* 0x0000888039357816 */ /* 0x000fe400000000ff */
[----:B------:R-:W-:Y:S01]  /*60b0*/  ISETP.NE.AND P6, PT, R64, RZ, PT ;  /* 0x000000ff4000720c */ /* 0x000fe20003fc5270 */
[----:B-1-3--:R-:W2:Y:S01]  /*60c0*/  LDTM.x32 R4, tmem[UR4] ;  /* 0x00000004000479ee */ /* 0x00aea200082c0000 */
[----:B------:R-:W-:Y:S02]  /*60d0*/  IADD3 R73, PT, PT, R95, UR49, RZ ;  /* 0x000000315f497c10 */ /* 0x000fe4000fffe0ff */
[----:B------:R-:W-:Y:S02]  /*60e0*/  LOP3.LUT P5, RZ, R96, 0x80, RZ, 0xc0, !PT ;  /* 0x0000008060ff7812 */ /* 0x000fe400078ac0ff */
[----:B------:R-:W-:Y:S02]  /*60f0*/  PRMT R54, R59, 0x8880, RZ ;  /* 0x000088803b367816 */ /* 0x000fe400000000ff */
[----:B------:R-:W-:Y:S02]  /*6100*/  SEL R74, R70, 0xfffffff0, !P5 ;  /* 0xfffffff0464a7807 */ /* 0x000fe40006800000 */
[----:B------:R-:W-:Y:S02]  /*6110*/  ISETP.NE.AND P0, PT, R108, RZ, PT ;  /* 0x000000ff6c00720c */ /* 0x000fe40003f05270 */
[----:B------:R-:W-:Y:S01]  /*6120*/  IADD3 R112, PT, PT, R73, R74, RZ ;  /* 0x0000004a49707210 */ /* 0x000fe20007ffe0ff */
[C---:B--2---:R-:W-:Y:S02]  /*6130*/  IMAD R0, R46.reuse, R4, RZ ;  /* 0x000000042e007224 */ /* 0x044fe400078e02ff */
[C---:B------:R-:W-:Y:S02]  /*6140*/  IMAD R2, R46.reuse, R5, RZ ;  /* 0x000000052e027224 */ /* 0x040fe400078e02ff */
[----:B------:R-:W-:Y:S01]  /*6150*/  IMAD R0, R49, R50, R0 ;  /* 0x0000003231007224 */ /* 0x000fe200078e0200 */
[----:B------:R-:W-:Y:S01]  /*6160*/  SHF.R.S32.HI R49, RZ, 0x18, R52 ;  /* 0x00000018ff317819 */ /* 0x000fe20000011434 */
[C---:B------:R-:W-:Y:S02]  /*6170*/  IMAD R3, R46.reuse, R6, RZ ;  /* 0x000000062e037224 */ /* 0x040fe400078e02ff */
[-C--:B------:R-:W-:Y:S01]  /*6180*/  IMAD R2, R51, R50.reuse, R2 ;  /* 0x0000003233027224 */ /* 0x080fe200078e0202 */
[----:B------:R-:W-:Y:S01]  /*6190*/  SHF.R.S32.HI R51, RZ, 0x18, R56 ;  /* 0x00000018ff337819 */ /* 0x000fe20000011438 */
[C---:B------:R-:W-:Y:S02]  /*61a0*/  IMAD R7, R46.reuse, R7, RZ ;  /* 0x000000072e077224 */ /* 0x040fe400078e02ff */
[----:B------:R-:W-:Y:S01]  /*61b0*/  IMAD R3, R49, R50, R3 ;  /* 0x0000003231037224 */ /* 0x000fe200078e0203 */
[----:B------:R-:W-:Y:S01]  /*61c0*/  MOV R49, R53 ;  /* 0x0000003500317202 */ /* 0x000fe20000000f00 */
[C---:B------:R-:W-:Y:S01]  /*61d0*/  IMAD.U32 R52, R57.reuse, 0x10000, RZ ;  /* 0x0001000039347824 */ /* 0x040fe200078e00ff */
[----:B------:R-:W-:Y:S01]  /*61e0*/  SHF.L.U32 R53, R57, 0x8, RZ ;  /* 0x0000000839357819 */ /* 0x000fe200000006ff */
[C---:B------:R-:W-:Y:S02]  /*61f0*/  IMAD R4, R46.reuse, R8, RZ ;  /* 0x000000082e047224 */ /* 0x040fe400078e02ff */
[-C--:B------:R-:W-:Y:S01]  /*6200*/  IMAD R7, R51, R50.reuse, R7 ;  /* 0x0000003233077224 */ /* 0x080fe200078e0207 */
[----:B------:R-:W-:Y:S01]  /*6210*/  SHF.R.S32.HI R51, RZ, 0x18, R52 ;  /* 0x00000018ff337819 */ /* 0x000fe20000011434 */
[C---:B------:R-:W-:Y:S01]  /*6220*/  IMAD R5, R46.reuse, R9, RZ ;  /* 0x000000092e057224 */ /* 0x040fe200078e02ff */
[----:B------:R-:W-:Y:S01]  /*6230*/  SHF.R.S32.HI R52, RZ, 0x18, R57 ;  /* 0x00000018ff347819 */ /* 0x000fe20000011439 */
[----:B------:R-:W-:Y:S01]  /*6240*/  IMAD R4, R49, R50, R4 ;  /* 0x0000003231047224 */ /* 0x000fe200078e0204 */
[----:B------:R-:W-:Y:S01]  /*6250*/  SHF.R.S32.HI R49, RZ, 0x18, R53 ;  /* 0x00000018ff317819 */ /* 0x000fe20000011435 */
[----:B------:R-:W-:Y:S01]  /*6260*/  IMAD R6, R46, R10, RZ ;  /* 0x0000000a2e067224 */ /* 0x000fe200078e02ff */
[----:B------:R-:W-:Y:S01]  /*6270*/  PRMT R53, R58, 0x8880, RZ ;  /* 0x000088803a357816 */ /* 0x000fe200000000ff */
[----:B------:R-:W-:Y:S01]  /*6280*/  IMAD R11, R46, R11, RZ ;  /* 0x0000000b2e0b7224 */ /* 0x000fe200078e02ff */
[----:B------:R-:W-:Y:S01]  /*6290*/  I2IP.S8.S32.SAT R65, R7, R3, RZ ;  /* 0x0000000307417239 */ /* 0x000fe200000014ff */
[----:B------:R-:W-:Y:S02]  /*62a0*/  IMAD R5, R51, R50, R5 ;  /* 0x0000003233057224 */ /* 0x000fe400078e0205 */
[----:B------:R-:W-:Y:S01]  /*62b0*/  IMAD.U32 R51, R58, 0x10000, RZ ;  /* 0x000100003a337824 */ /* 0x000fe200078e00ff */
[----:B------:R-:W-:Y:S01]  /*62c0*/  I2IP.S8.S32.SAT R64, R2, R0, R65 ;  /* 0x0000000002407239 */ /* 0x000fe20000001441 */
[----:B------:R-:W-:Y:S01]  /*62d0*/  IMAD R6, R49, R50, R6 ;  /* 0x0000003231067224 */ /* 0x000fe200078e0206 */
[----:B------:R-:W-:Y:S01]  /*62e0*/  MOV R49, R53 ;  /* 0x0000003500317202 */ /* 0x000fe20000000f00 */
[----:B------:R-:W-:Y:S01]  /*62f0*/  IMAD R8, R46, R12, RZ ;  /* 0x0000000c2e087224 */ /* 0x000fe200078e02ff */
[----:B------:R-:W-:Y:S01]  /*6300*/  SHF.R.S32.HI R51, RZ, 0x18, R51 ;  /* 0x00000018ff337819 */ /* 0x000fe20000011433 */
[-C--:B------:R-:W-:Y:S01]  /*6310*/  IMAD R11, R52, R50.reuse, R11 ;  /* 0x00000032340b7224 */ /* 0x080fe200078e020b */
[----:B------:R-:W-:Y:S01]  /*6320*/  SHF.L.U32 R52, R58, 0x8, RZ ;  /* 0x000000083a347819 */ /* 0x000fe200000006ff */
[C---:B------:R-:W-:Y:S01]  /*6330*/  IMAD R9, R46.reuse, R13, RZ ;  /* 0x0000000d2e097224 */ /* 0x040fe200078e02ff */
[----:B------:R-:W-:Y:S01]  /*6340*/  SHF.L.U32 R53, R59, 0x8, RZ ;  /* 0x000000083b357819 */ /* 0x000fe200000006ff */
[----:B------:R-:W-:Y:S01]  /*6350*/  IMAD R8, R49, R50, R8 ;  /* 0x0000003231087224 */ /* 0x000fe200078e0208 */
[----:B------:R-:W-:Y:S01]  /*6360*/  SHF.R.S32.HI R49, RZ, 0x18, R52 ;  /* 0x00000018ff317819 */ /* 0x000fe20000011434 */
[C---:B------:R-:W-:Y:S01]  /*6370*/  IMAD R10, R46.reuse, R14, RZ ;  /* 0x0000000e2e0a7224 */ /* 0x040fe200078e02ff */
[----:B------:R-:W-:Y:S01]  /*6380*/  I2IP.S8.S32.SAT R65, R11, R6, RZ ;  /* 0x000000060b417239 */ /* 0x000fe200000014ff */
[----:B------:R-:W-:Y:S01]  /*6390*/  IMAD R9, R51, R50, R9 ;  /* 0x0000003233097224 */ /* 0x000fe200078e0209 */
[----:B------:R-:W-:Y:S01]  /*63a0*/  SHF.R.S32.HI R51, RZ, 0x18, R58 ;  /* 0x00000018ff337819 */ /* 0x000fe2000001143a */
[----:B------:R-:W-:Y:S01]  /*63b0*/  IMAD.U32 R52, R59, 0x10000, RZ ;  /* 0x000100003b347824 */ /* 0x000fe200078e00ff */
[----:B------:R-:W-:Y:S01]  /*63c0*/  I2IP.S8.S32.SAT R65, R5, R4, R65 ;  /* 0x0000000405417239 */ /* 0x000fe20000001441 */
[C---:B------:R-:W-:Y:S01]  /*63d0*/  IMAD R15, R46.reuse, R15, RZ ;  /* 0x0000000f2e0f7224 */ /* 0x040fe200078e02ff */
[----:B------:R-:W-:Y:S01]  /*63e0*/  SHF.R.S32.HI R53, RZ, 0x18, R53 ;  /* 0x00000018ff357819 */ /* 0x000fe20000011435 */
[----:B------:R-:W-:Y:S01]  /*63f0*/  IMAD R10, R49, R50, R10 ;  /* 0x00000032310a7224 */ /* 0x000fe200078e020a */
[----:B------:R-:W-:Y:S01]  /*6400*/  MOV R49, R54 ;  /* 0x0000003600317202 */ /* 0x000fe20000000f00 */
[C---:B------:R-:W-:Y:S01]  /*6410*/  IMAD R12, R46.reuse, R16, RZ ;  /* 0x000000102e0c7224 */ /* 0x040fe200078e02ff */
[----:B------:R-:W-:Y:S01]  /*6420*/  SHF.R.S32.HI R52, RZ, 0x18, R52 ;  /* 0x00000018ff347819 */ /* 0x000fe20000011434 */
[C---:B------:R-:W-:Y:S02]  /*6430*/  IMAD R13, R46.reuse, R17, RZ ;  /* 0x000000112e0d7224 */ /* 0x040fe400078e02ff */
[----:B------:R-:W-:Y:S01]  /*6440*/  IMAD R15, R51, R50, R15 ;  /* 0x00000032330f7224 */ /* 0x000fe200078e020f */
[----:B------:R-:W-:Y:S01]  /*6450*/  SHF.R.S32.HI R51, RZ, 0x18, R59 ;  /* 0x00000018ff337819 */ /* 0x000fe2000001143b */
[C---:B------:R-:W-:Y:S02]  /*6460*/  IMAD R14, R46.reuse, R18, RZ ;  /* 0x000000122e0e7224 */ /* 0x040fe400078e02ff */
[----:B------:R-:W-:Y:S01]  /*6470*/  IMAD R12, R49, R50, R12 ;  /* 0x00000032310c7224 */ /* 0x000fe200078e020c */
[----:B------:R-:W-:Y:S01]  /*6480*/  I2IP.S8.S32.SAT R66, R15, R10, RZ ;  /* 0x0000000a0f427239 */ /* 0x000fe200000014ff */
[----:B------:R-:W-:Y:S01]  /*6490*/  IMAD R19, R46, R19, RZ ;  /* 0x000000132e137224 */ /* 0x000fe200078e02ff */
[----:B------:R-:W-:Y:S01]  /*64a0*/  PRMT R49, R60, 0x8880, RZ ;  /* 0x000088803c317816 */ /* 0x000fe200000000ff */
[----:B------:R-:W-:Y:S01]  /*64b0*/  IMAD R13, R52, R50, R13 ;  /* 0x00000032340d7224 */ /* 0x000fe200078e020d */
[----:B------:R-:W-:Y:S01]  /*64c0*/  I2IP.S8.S32.SAT R66, R9, R8, R66 ;  /* 0x0000000809427239 */ /* 0x000fe20000001442 */
[-C--:B------:R-:W-:Y:S01]  /*64d0*/  IMAD R14, R53, R50.reuse, R14 ;  /* 0x00000032350e7224 */ /* 0x080fe200078e020e */
[----:B------:R-:W-:Y:S01]  /*64e0*/  PRMT R53, R61, 0x8880, RZ ;  /* 0x000088803d357816 */ /* 0x000fe200000000ff */
[----:B------:R-:W-:Y:S01]  /*64f0*/  IMAD R19, R51, R50, R19 ;  /* 0x0000003233137224 */ /* 0x000fe200078e0213 */
[----:B------:R-:W-:Y:S01]  /*6500*/  SHF.L.U32 R52, R61, 0x10, RZ ;  /* 0x000000103d347819 */ /* 0x000fe200000006ff */
[----:B------:R-:W-:Y:S02]  /*6510*/  IMAD R16, R46, R20, RZ ;  /* 0x000000142e107224 */ /* 0x000fe400078e02ff */
[C---:B------:R-:W-:Y:S01]  /*6520*/  IMAD.U32 R51, R60.reuse, 0x10000, RZ ;  /* 0x000100003c337824 */ /* 0x040fe200078e00ff */
[----:B------:R-:W-:Y:S01]  /*6530*/  I2IP.S8.S32.SAT R67, R19, R14, RZ ;  /* 0x0000000e13437239 */ /* 0x000fe200000014ff */
[----:B------:R-:W-:Y:S01]  /*6540*/  IMAD R16, R49, R50, R16 ;  /* 0x0000003231107224 */ /* 0x000fe200078e0210 */
[----:B------:R-:W-:Y:S01]  /*6550*/  SHF.L.U32 R49, R60, 0x8, RZ ;  /* 0x000000083c317819 */ /* 0x000fe200000006ff */
[C---:B------:R-:W-:Y:S01]  /*6560*/  IMAD R17, R46.reuse, R21, RZ ;  /* 0x000000152e117224 */ /* 0x040fe200078e02ff */
[----:B------:R-:W-:Y:S01]  /*6570*/  SHF.R.S32.HI R51, RZ, 0x18, R51 ;  /* 0x00000018ff337819 */ /* 0x000fe20000011433 */
[C---:B------:R-:W-:Y:S01]  /*6580*/  IMAD R18, R46.reuse, R22, RZ ;  /* 0x000000162e127224 */ /* 0x040fe200078e02ff */
[----:B------:R-:W-:Y:S01]  /*6590*/  SHF.R.S32.HI R49, RZ, 0x18, R49 ;  /* 0x00000018ff317819 */ /* 0x000fe20000011431 */
[C---:B------:R-:W-:Y:S01]  /*65a0*/  IMAD R23, R46.reuse, R23, RZ ;  /* 0x000000172e177224 */ /* 0x040fe200078e02ff */
[----:B------:R-:W-:Y:S01]  /*65b0*/  I2IP.S8.S32.SAT R67, R13, R12, R67 ;  /* 0x0000000c0d437239 */ /* 0x000fe20000001443 */
[----:B------:R-:W-:Y:S01]  /*65c0*/  IMAD R17, R51, R50, R17 ;  /* 0x0000003233117224 */ /* 0x000fe200078e0211 */
[----:B------:R-:W-:Y:S01]  /*65d0*/  SHF.R.S32.HI R51, RZ, 0x18, R60 ;  /* 0x00000018ff337819 */ /* 0x000fe2000001143c */
[----:B------:R-:W-:Y:S01]  /*65e0*/  IMAD.SHL.U32 R54, R61, 0x100, RZ ;  /* 0x000001003d367824 */ /* 0x000fe200078e00ff */
[----:B------:R-:W-:Y:S01]  /*65f0*/  SHF.R.S32.HI R52, RZ, 0x18, R52 ;  /* 0x00000018ff347819 */ /* 0x000fe20000011434 */
[C---:B------:R-:W-:Y:S01]  /*6600*/  IMAD R20, R46.reuse, R24, RZ ;  /* 0x000000182e147224 */ /* 0x040fe200078e02ff */
[----:B------:R1:W-:Y:S01]  /*6610*/  STS.128 [R95+UR49+0x2200], R64 ;  /* 0x002200405f007988 */ /* 0x0003e20008000c31 */
[-C--:B------:R-:W-:Y:S01]  /*6620*/  IMAD R18, R49, R50.reuse, R18 ;  /* 0x0000003231127224 */ /* 0x080fe200078e0212 */
[----:B------:R-:W-:Y:S01]  /*6630*/  SHF.R.S32.HI R49, RZ, 0x18, R54 ;  /* 0x00000018ff317819 */ /* 0x000fe20000011436 */
[C---:B------:R-:W-:Y:S01]  /*6640*/  IMAD R21, R46.reuse, R25, RZ ;  /* 0x000000192e157224 */ /* 0x040fe200078e02ff */
[----:B------:R-:W-:Y:S01]  /*6650*/  SHF.R.S32.HI R54, RZ, 0x18, R63 ;  /* 0x00000018ff367819 */ /* 0x000fe2000001143f */
[----:B------:R-:W-:Y:S01]  /*6660*/  IMAD R23, R51, R50, R23 ;  /* 0x0000003233177224 */ /* 0x000fe200078e0217 */
[----:B------:R-:W-:Y:S01]  /*6670*/  SHF.R.S32.HI R51, RZ, 0x18, R61 ;  /* 0x00000018ff337819 */ /* 0x000fe2000001143d */
[C---:B------:R-:W-:Y:S02]  /*6680*/  IMAD R22, R46.reuse, R26, RZ ;  /* 0x0000001a2e167224 */ /* 0x040fe400078e02ff */
[----:B------:R-:W-:Y:S01]  /*6690*/  IMAD R20, R53, R50, R20 ;  /* 0x0000003235147224 */ /* 0x000fe200078e0214 */
[----:B------:R-:W-:Y:S01]  /*66a0*/  I2IP.S8.S32.SAT R68, R23, R18, RZ ;  /* 0x0000001217447239 */ /* 0x000fe200000014ff */
[----:B------:R-:W-:Y:S01]  /*66b0*/  IMAD R27, R46, R27, RZ ;  /* 0x0000001b2e1b7224 */ /* 0x000fe200078e02ff */
[----:B------:R-:W-:Y:S01]  /*66c0*/  SHF.L.U32 R53, R62, 0x8, RZ ;  /* 0x000000083e357819 */ /* 0x000fe200000006ff */
[-C--:B------:R-:W-:Y:S01]  /*66d0*/  IMAD R21, R52, R50.reuse, R21 ;  /* 0x0000003234157224 */ /* 0x080fe200078e0215 */
[C---:B------:R-:W-:Y:S01]  /*66e0*/  SHF.L.U32 R52, R62.reuse, 0x10, RZ ;  /* 0x000000103e347819 */ /* 0x040fe200000006ff */
[----:B------:R-:W-:Y:S01]  /*66f0*/  IMAD R22, R49, R50, R22 ;  /* 0x0000003231167224 */ /* 0x000fe200078e0216 */
[----:B------:R-:W-:Y:S01]  /*6700*/  PRMT R49, R62, 0x8880, RZ ;  /* 0x000088803e317816 */ /* 0x000fe200000000ff */
[C---:B------:R-:W-:Y:S01]  /*6710*/  IMAD R24, R46.reuse, R28, RZ ;  /* 0x0000001c2e187224 */ /* 0x040fe200078e02ff */
[----:B------:R-:W-:Y:S01]  /*6720*/  I2IP.S8.S32.SAT R68, R17, R16, R68 ;  /* 0x0000001011447239 */ /* 0x000fe20000001444 */
[----:B------:R-:W-:Y:S01]  /*6730*/  IMAD R27, R51, R50, R27 ;  /* 0x00000032331b7224 */ /* 0x000fe200078e021b */
[----:B------:R-:W-:Y:S01]  /*6740*/  SHF.R.S32.HI R51, RZ, 0x18, R52 ;  /* 0x00000018ff337819 */ /* 0x000fe20000011434 */
[C---:B------:R-:W-:Y:S01]  /*6750*/  IMAD R25, R46.reuse, R29, RZ ;  /* 0x0000001d2e197224 */ /* 0x040fe200078e02ff */
[----:B------:R-:W-:Y:S01]  /*6760*/  SHF.R.S32.HI R53, RZ, 0x18, R53 ;  /* 0x00000018ff357819 */ /* 0x000fe20000011435 */
[C---:B------:R-:W-:Y:S01]  /*6770*/  IMAD R26, R46.reuse, R30, RZ ;  /* 0x0000001e2e1a7224 */ /* 0x040fe200078e02ff */
[----:B------:R-:W-:Y:S01]  /*6780*/  I2IP.S8.S32.SAT R69, R27, R22, RZ ;  /* 0x000000161b457239 */ /* 0x000fe200000014ff */
[-C--:B------:R-:W-:Y:S01]  /*6790*/  IMAD R24, R49, R50.reuse, R24 ;  /* 0x0000003231187224 */ /* 0x080fe200078e0218 */
[----:B------:R-:W-:Y:S01]  /*67a0*/  SHF.L.U32 R52, R63, 0x10, RZ ;  /* 0x000000103f347819 */ /* 0x000fe200000006ff */
[----:B------:R-:W-:Y:S01]  /*67b0*/  IMAD R25, R51, R50, R25 ;  /* 0x0000003233197224 */ /* 0x000fe200078e0219 */
[----:B------:R-:W-:Y:S01]  /*67c0*/  I2IP.S8.S32.SAT R69, R21, R20, R69 ;  /* 0x0000001415457239 */ /* 0x000fe20000001445 */
[----:B------:R-:W-:Y:S01]  /*67d0*/  IMAD R26, R53, R50, R26 ;  /* 0x00000032351a7224 */ /* 0x000fe200078e021a */
[----:B------:R-:W-:Y:S01]  /*67e0*/  SHF.R.S32.HI R49, RZ, 0x18, R62 ;  /* 0x00000018ff317819 */ /* 0x000fe2000001143e */
[C---:B------:R-:W-:Y:S01]  /*67f0*/  IMAD R31, R46.reuse, R31, RZ ;  /* 0x0000001f2e1f7224 */ /* 0x040fe200078e02ff */
[C---:B------:R-:W-:Y:S01]  /*6800*/  PRMT R51, R63.reuse, 0x8880, RZ ;  /* 0x000088803f337816 */ /* 0x040fe200000000ff */
[----:B------:R-:W-:Y:S01]  /*6810*/  IMAD.SHL.U32 R53, R63, 0x100, RZ ;  /* 0x000001003f357824 */ /* 0x000fe200078e00ff */
[----:B------:R-:W-:Y:S01]  /*6820*/  SHF.R.S32.HI R52, RZ, 0x18, R52 ;  /* 0x00000018ff347819 */ /* 0x000fe20000011434 */
[C---:B------:R-:W-:Y:S02]  /*6830*/  IMAD R28, R46.reuse, R32, RZ ;  /* 0x000000202e1c7224 */ /* 0x040fe400078e02ff */
[C---:B------:R-:W-:Y:S01]  /*6840*/  IMAD R29, R46.reuse, R33, RZ ;  /* 0x000000212e1d7224 */ /* 0x040fe200078e02ff */
[----:B------:R-:W-:Y:S01]  /*6850*/  SHF.R.S32.HI R53, RZ, 0x18, R53 ;  /* 0x00000018ff357819 */ /* 0x000fe20000011435 */
[-C--:B------:R-:W-:Y:S02]  /*6860*/  IMAD R31, R49, R50.reuse, R31 ;  /* 0x00000032311f7224 */ /* 0x080fe400078e021f */
[----:B------:R-:W-:Y:S02]  /*6870*/  IMAD R28, R51, R50, R28 ;  /* 0x00000032331c7224 */ /* 0x000fe400078e021c */
[----:B------:R-:W-:Y:S01]  /*6880*/  IMAD R30, R46, R34, RZ ;  /* 0x000000222e1e7224 */ /* 0x000fe200078e02ff */
[----:B------:R-:W-:Y:S01]  /*6890*/  I2IP.S8.S32.SAT R75, R31, R26, RZ ;  /* 0x0000001a1f4b7239 */ /* 0x000fe200000014ff */
[----:B------:R-:W-:Y:S02]  /*68a0*/  IMAD R29, R52, R50, R29 ;  /* 0x00000032341d7224 */ /* 0x000fe400078e021d */
[----:B------:R-:W-:Y:S01]  /*68b0*/  IMAD R35, R46, R35, RZ ;  /* 0x000000232e237224 */ /* 0x000fe200078e02ff */
[----:B------:R-:W-:Y:S01]  /*68c0*/  I2IP.S8.S32.SAT R70, R25, R24, R75 ;  /* 0x0000001819467239 */ /* 0x000fe2000000144b */
[-C--:B------:R-:W-:Y:S01]  /*68d0*/  IMAD R30, R53, R50.reuse, R30 ;  /* 0x00000032351e7224 */ /* 0x080fe200078e021e */
[----:B------:R-:W-:Y:S01]  /*68e0*/  LEA R75, R104, UR49, 0x3 ;  /* 0x00000031684b7c11 */ /* 0x000fe2000f8e18ff */
[----:B------:R-:W-:Y:S05]  /*68f0*/  IMAD R35, R54, R50, R35 ;  /* 0x0000003236237224 */ /* 0x000fea00078e0223 */
[----:B------:R-:W-:Y:S04]  /*6900*/  I2IP.S8.S32.SAT R76, R35, R30, RZ ;  /* 0x0000001e234c7239 */ /* 0x000fe800000014ff */
[----:B------:R-:W-:Y:S02]  /*6910*/  I2IP.S8.S32.SAT R71, R29, R28, R76 ;  /* 0x0000001c1d477239 */ /* 0x000fe4000000144c */
[----:B------:R-:W-:Y:S03]  /*6920*/  @P6 SHF.L.U32 R76, R99, 0x1f, RZ ;  /* 0x0000001f634c6819 */ /* 0x000fe600000006ff */
[----:B------:R1:W-:Y:S01]  /*6930*/  STS.128 [R112+0x2200], R68 ;  /* 0x0022004470007388 */ /* 0x0003e20000000c00 */
[----:B------:R-:W-:Y:S01]  /*6940*/  @!PT LDS RZ, [RZ] ;  /* 0x00000000fffff984 */ /* 0x000fe20000000800 */
[----:B------:R-:W-:Y:S01]  /*6950*/  @!PT LDS RZ, [RZ] ;  /* 0x00000000fffff984 */ /* 0x000fe20000000800 */
[----:B------:R-:W-:Y:S01]  /*6960*/  @!PT LDS RZ, [RZ] ;  /* 0x00000000fffff984 */ /* 0x000fe20000000800 */
[----:B------:R-:W-:Y:S01]  /*6970*/  @!PT LDS RZ, [RZ] ;  /* 0x00000000fffff984 */ /* 0x000fe20000000800 */
[----:B------:R2:W-:Y:S07]  /*6980*/  MEMBAR.ALL.CTA ;  /* 0x0000000000007992 */ /* 0x0005ee0000008000 */
[----:B--2---:R-:W2:Y:S02]  /*6990*/  FENCE.VIEW.ASYNC.S ;  /* 0x00000000000073c6 */ /* 0x004ea40000000000 */
[----:B--2---:R-:W-:Y:S06]  /*69a0*/  BAR.SYNC.DEFER_BLOCKING 0x1, 0x80 ;  /* 0x0042000000007b1d */ /* 0x004fec0000010000 */
[----:B------:R-:W-:Y:S05]  /*69b0*/  @P0 BRA `(.L_x_112) ;  /* 0x0000000000380947 */ /* 0x000fea0003800000 */
[----:B------:R-:W-:Y:S02]  /*69c0*/  UIADD3 UR4, UPT, UPT, UR49, 0x2200, URZ ;  /* 0x0000220031047890 */ /* 0x000fe4000fffe0ff */
[----:B------:R-:W-:Y:S01]  /*69d0*/  UIADD3 UR8, UP0, UPT, UR52, 0x680, URZ ;  /* 0x0000068034087890 */ /* 0x000fe2000ff1e0ff */
[----:B------:R-:W-:Y:S01]  /*69e0*/  UMOV UR43, UR36 ;  /* 0x00000024002b7c82 */ /* 0x000fe20008000000 */
[----:B------:R-:W-:Y:S02]  /*69f0*/  UIADD3 UR5, UPT, UPT, UR41, 0x40, URZ ;  /* 0x0000004029057890 */ /* 0x000fe4000fffe0ff */
[----:B------:R-:W-:Y:S01]  /*6a00*/  MOV R107, UR4 ;  /* 0x00000004006b7c02 */ /* 0x000fe20008000f00 */
[----:B------:R-:W-:Y:S02]  /*6a10*/  UIADD3.X UR9, UPT, UPT, URZ, UR53, URZ, UP0, !UPT ;  /* 0x00000035ff097290 */ /* 0x000fe400087fe4ff */
[----:B------:R-:W-:Y:S01]  /*6a20*/  UIADD3 UR4, UPT, UPT, UR49, 0x2a00, URZ ;  /* 0x00002a0031047890 */ /* 0x000fe2000fffe0ff */
[----:B------:R-:W-:Y:S01]  /*6a30*/  R2UR UR40, R107 ;  /* 0x000000006b2872ca */ /* 0x000fe200000e0000 */
[----:B------:R-:W-:Y:S01]  /*6a40*/  UMOV UR6, UR42 ;  /* 0x0000002a00067c82 */ /* 0x000fe20008000000 */
[----:B------:R-:W-:Y:S11]  /*6a50*/  UMOV UR7, UR36 ;  /* 0x0000002400077c82 */ /* 0x000ff60008000000 */
[----:B------:R2:W-:Y:S01]  /*6a60*/  UTMASTG.3D [UR40], [UR8] ;  /* 0x00000028080073b5 */ /* 0x0005e20008010000 */
[----:B------:R2:W-:Y:S01]  /*6a70*/  UTMASTG.3D [UR4], [UR8] ;  /* 0x00000004080073b5 */ /* 0x0005e20008010000 */
[----:B------:R0:W-:Y:S01]  /*6a80*/  UTMACMDFLUSH ;  /* 0x00000000000079b7 */ /* 0x0001e20000000000 */
[----:B--2---:R-:W-:Y:S04]  /*6a90*/  DEPBAR.LE SB0, 0x1 ;  /* 0x000080400000791a */ /* 0x004fe80000000000 */
.L_x_112:
[----:B------:R-:W-:Y:S05]  /*6aa0*/  BSYNC.RECONVERGENT B0 ;  /* 0x0000000000007941 */ /* 0x000fea0003800200 */
.L_x_111:
[----:B------:R-:W-:Y:S06]  /*6ab0*/  BAR.SYNC.DEFER_BLOCKING 0x1, 0x80 ;  /* 0x0042000000007b1d */ /* 0x000fec0000010000 */
[----:B------:R-:W2:Y:S01]  /*6ac0*/  @P6 SYNCS.PHASECHK.TRANS64.TRYWAIT P0, [R75+URZ+0x30], R76 ;  /* 0x0000304c4b0065a7 */ /* 0x000ea200080011ff */
[----:B------:R-:W-:Y:S01]  /*6ad0*/  BSSY B1, `(.L_x_113) ;  /* 0x000001f000017945 */ /* 0x000fe20003800000 */
[----:B--2---:R-:W-:Y:S03]  /*6ae0*/  @P6 SEL R55, RZ, 0x1, !P0 ;  /* 0x00000001ff376807 */ /* 0x004fe60004000000 */
[----:B------:R-:W-:Y:S05]  /*6af0*/  @!P6 BRA `(.L_x_114) ;  /* 0x000000000070e947 */ /* 0x000fea0003800000 */
[----:B------:R-:W-:Y:S01]  /*6b00*/  ISETP.NE.AND P1, PT, R72, RZ, PT ;  /* 0x000000ff4800720c */ /* 0x000fe20003f25270 */
[----:B------:R-:W-:Y:S01]  /*6b10*/  BSSY B0, `(.L_x_115) ;  /* 0x0000008000007945 */ /* 0x000fe20003800000 */
[----:B------:R-:W-:Y:S11]  /*6b20*/  ISETP.NE.AND P0, PT, R55, RZ, PT ;  /* 0x000000ff3700720c */ /* 0x000ff60003f05270 */
[----:B------:R-:W-:Y:S04]  /*6b30*/  @P1 IMAD R73, R104, 0x1000, R73 ;  /* 0x0000100068491824 */ /* 0x000fe800078e0249 */
[----:B------:R-:W-:Y:S01]  /*6b40*/  @P1 IMAD.IADD R74, R74, 0x1, R73 ;  /* 0x000000014a4a1824 */ /* 0x000fe200078e0249 */
[----:B------:R-:W-:Y:S06]  /*6b50*/  @P0 BRA `(.L_x_116) ;  /* 0x00000000000c0947 */ /* 0x000fec0003800000 */
[----:B------:R-:W-:Y:S04]  /*6b60*/  SHF.L.U32 R0, R99, 0x1f, RZ ;  /* 0x0000001f63007819 */ /* 0x000fe800000006ff */
[----:B------:R-:W2:Y:S02]  /*6b70*/  SYNCS.PHASECHK.TRANS64.TRYWAIT P0, [R75+URZ+0x30], R0 ;  /* 0x000030004b0075a7 */ /* 0x000ea400080011ff */
[----:B--2---:R-:W-:Y:S05]  /*6b80*/  @!P0 BRA `(.L_x_117) ;  /* 0x00000018000c8947 */ /* 0x004fea0003800000 */
.L_x_116:
[----:B------:R-:W-:Y:S05]  /*6b90*/  BSYNC B0 ;  /* 0x0000000000007941 */ /* 0x000fea0003800000 */
.L_x_115:
[----:B------:R-:W-:Y:S01]  /*6ba0*/  ISETP.NE.AND P0, PT, R72, RZ, PT ;  /* 0x000000ff4800720c */ /* 0x000fe20003f05270 */
[----:B--2---:R-:W-:Y:S02]  /*6bb0*/  VIADD R75, R75, 0x40 ;  /* 0x000000404b4b7836 */ /* 0x004fe40000000000 */
[----:B------:R-:W-:Y:S02]  /*6bc0*/  IMAD.U32 R0, RZ, RZ, UR37 ;  /* 0x00000025ff007e24 */ /* 0x000fe4000f8e00ff */
[----:B------:R-:W-:Y:S03]  /*6bd0*/  VIADD R104, R104, 0x1 ;  /* 0x0000000168687836 */ /* 0x000fe60000000000 */
[----:B------:R-:W-:Y:S05]  /*6be0*/  PRMT R0, R0, 0x654, R75 ;  /* 0x0000065400007816 */ /* 0x000fea000000004b */
[----:B------:R2:W3:Y:S04]  /*6bf0*/  @P0 LDS.128 R56, [R73+0x200] ;  /* 0x0002000049380984 */ /* 0x0004e80000000c00 */
[----:B------:R2:W4:Y:S01]  /*6c00*/  @P0 LDS.128 R60, [R74+0x200] ;  /* 0x000200004a3c0984 */ /* 0x0005220000000c00 */
        /* <DEDUP_REMOVED lines=10> */
[----:B--23--:R-:W-:Y:S02]  /*6cb0*/  LOP3.LUT R99, R99, R0, RZ, 0x3c, !PT ;  /* 0x0000000063637212 */ /* 0x00cfe400078e3cff */
.L_x_114:
[----:B------:R-:W-:Y:S05]  /*6cc0*/  BSYNC B1 ;  /* 0x0000000000017941 */ /* 0x000fea0003800000 */
.L_x_113:
[----:B------:R-:W-:Y:S05]  /*6cd0*/  VIADD R0, R48, 0x20 ;  /* 0x0000002030007836 */ /* 0x000fea0000000000 */
[----:B------:R-:W-:Y:S04]  /*6ce0*/  SHF.R.U32.HI R0, RZ, 0x15, R0 ;  /* 0x00000015ff007819 */ /* 0x000fe80000011600 */
[----:B------:R-:W-:Y:S11]  /*6cf0*/  LOP3.LUT P0, RZ, R0, 0x3, R97, 0x48, !PT ;  /* 0x0000000300ff7812 */ /* 0x000ff60007804861 */
[----:B------:R-:W-:Y:S02]  /*6d00*/  @!UPT UIADD3 URZ, UPT, UPT, URZ, URZ, URZ ;  /* 0x000000fffffff290 */ /* 0x000fe4000fffe0ff */
[----:B------:R-:W-:Y:S05]  /*6d10*/  @!P0 BRA `(.L_x_118) ;  /* 0x0000000000408947 */ /* 0x000fea0003800000 */
[----:B------:R-:W2:Y:S01]  /*6d20*/  LDCU.64 UR8, c[0x4][0x70] ;  /* 0x01000e00ff0877ac */ /* 0x000ea20008000a00 */
[----:B------:R-:W-:Y:S01]  /*6d30*/  MOV R3, 0x0 ;  /* 0x0000000000037802 */ /* 0x000fe20000000f00 */
[----:B------:R-:W-:Y:S02]  /*6d40*/  HFMA2 R12, -RZ, RZ, 0, 5.9604644775390625e-08 ;  /* 0x00000001ff0c7431 */ /* 0x000fe400000001ff */
[----:B------:R-:W-:Y:S02]  /*6d50*/  IMAD.MOV.U32 R8, RZ, RZ, 0x192 ;  /* 0x00000192ff087424 */ /* 0x000fe400078e00ff */
[----:B------:R-:W-:Y:S01]  /*6d60*/  IMAD.MOV.U32 R13, RZ, RZ, RZ ;  /* 0x000000ffff0d7224 */ /* 0x000fe200078e00ff */
[----:B------:R-:W3:Y:S01]  /*6d70*/  LDCU.64 UR6, c[0x4][0x78] ;  /* 0x01000f00ff0677ac */ /* 0x000ee20008000a00 */
[----:B------:R-:W1:Y:S01]  /*6d80*/  LDC.64 R2, c[0x4][R3] ;  /* 0x0100000003027b82 */ /* 0x000e620000000a00 */
[----:B------:R-:W5:Y:S01]  /*6d90*/  LDCU.64 UR4, c[0x4][0x10] ;  /* 0x01000200ff0477ac */ /* 0x000f620008000a00 */
[----:B--2---:R-:W-:Y:S01]  /*6da0*/  MOV R5, UR9 ;  /* 0x0000000900057c02 */ /* 0x004fe20008000f00 */
[----:B------:R-:W-:Y:S01]  /*6db0*/  IMAD.U32 R4, RZ, RZ, UR8 ;  /* 0x00000008ff047e24 */ /* 0x000fe2000f8e00ff */
[----:B---3--:R-:W-:Y:S01]  /*6dc0*/  MOV R7, UR7 ;  /* 0x0000000700077c02 */ /* 0x008fe20008000f00 */
[----:B------:R-:W-:Y:S01]  /*6dd0*/  IMAD.U32 R6, RZ, RZ, UR6 ;  /* 0x00000006ff067e24 */ /* 0x000fe2000f8e00ff */
[----:B-----5:R-:W-:Y:S01]  /*6de0*/  MOV R11, UR5 ;  /* 0x00000005000b7c02 */ /* 0x020fe20008000f00 */
[----:B------:R-:W-:Y:S02]  /*6df0*/  IMAD.U32 R10, RZ, RZ, UR4 ;  /* 0x00000004ff0a7e24 */ /* 0x000fe4000f8e00ff */
[----:B------:R-:W-:Y:S07]  /*6e00*/  LEPC R20, `(.L_x_118) ;  /* 0x000000001014794e */ /* 0x000fee0000000000 */
[----:B-1--4-:R-:W-:Y:S05]  /*6e10*/  CALL.ABS.NOINC R2 ;  /* 0x0000000002007343 */ /* 0x012fea0003c00000 */
.L_x_118:
[----:B------:R-:W-:Y:S01]  /*6e20*/  ISETP.NE.AND P0, PT, R108, RZ, PT ;  /* 0x000000ff6c00720c */ /* 0x000fe20003f05270 */
[----:B------:R-:W-:Y:S05]  /*6e30*/  WARPSYNC.ALL ;  /* 0x0000000000007948 */ /* 0x000fea0003800000 */
[----:B------:R-:W-:Y:S01]  /*6e40*/  R2UR UR4, R48 ;  /* 0x00000000300472ca */ /* 0x000fe200000e0000 */
[----:B------:R-:W-:Y:S01]  /*6e50*/  IMAD.U32 R77, R58, 0x10000, RZ ;  /* 0x000100003a4d7824 */ /* 0x000fe200078e00ff */
[----:B------:R-:W-:Y:S01]  /*6e60*/  SHF.L.U32 R51, R56, 0x10, RZ ;  /* 0x0000001038337819 */ /* 0x000fe200000006ff */
[----:B----4-:R-:W-:Y:S01]  /*6e70*/  IMAD.U32 R76, R60, 0x10000, RZ ;  /* 0x000100003c4c7824 */ /* 0x010fe200078e00ff */
[----:B------:R-:W-:Y:S01]  /*6e80*/  PRMT R49, R56, 0x8880, RZ ;  /* 0x0000888038317816 */ /* 0x000fe200000000ff */
[----:B-1----:R-:W-:Y:S01]  /*6e90*/  IMAD.U32 R66, R62, 0x10000, RZ ;  /* 0x000100003e427824 */ /* 0x002fe200078e00ff */
[----:B------:R-:W-:Y:S01]  /*6ea0*/  SHF.L.U32 R52, R56, 0x8, RZ ;  /* 0x0000000838347819 */ /* 0x000fe200000006ff */
[----:B------:R-:W-:Y:S01]  /*6eb0*/  BSSY.RECONVERGENT B0, `(.L_x_119) ;  /* 0x00000a0000007945 */ /* 0x000fe20003800200 */
[----:B------:R-:W-:Y:S02]  /*6ec0*/  SHF.R.S32.HI R51, RZ, 0x18, R51 ;  /* 0x00000018ff337819 */ /* 0x000fe40000011433 */
[C---:B------:R-:W-:Y:S02]  /*6ed0*/  PRMT R82, R57.reuse, 0x8880, RZ ;  /* 0x0000888039527816 */ /* 0x040fe400000000ff */
[----:B------:R-:W-:Y:S01]  /*6ee0*/  SHF.R.S32.HI R52, RZ, 0x18, R52 ;  /* 0x00000018ff347819 */ /* 0x000fe20000011434 */
[----:B------:R-:W1:Y:S01]  /*6ef0*/  LDTM.x32 R4, tmem[UR4+0x20] ;  /* 0x00002004000479ee */ /* 0x000e6200082c0000 */
[----:B------:R-:W-:Y:S01]  /*6f00*/  NOP ;  /* 0x0000000000007918 */ /* 0x000fe20000000000 */
[----:B------:R-:W-:Y:S02]  /*6f10*/  IADD3 R110, PT, PT, R110, 0xa0, RZ ;  /* 0x000000a06e6e7810 */ /* 0x000fe40007ffe0ff */
[----:B------:R-:W-:Y:S02]  /*6f20*/  SHF.R.S32.HI R53, RZ, 0x18, R56 ;  /* 0x00000018ff357819 */ /* 0x000fe40000011438 */
[----:B------:R-:W-:Y:S02]  /*6f30*/  LOP3.LUT R110, R110, 0xfefffff8, RZ, 0xc0, !PT ;  /* 0xfefffff86e6e7812 */ /* 0x000fe400078ec0ff */
[----:B------:R-:W-:Y:S02]  /*6f40*/  SHF.L.U32 R81, R57, 0x10, RZ ;  /* 0x0000001039517819 */ /* 0x000fe400000006ff */
[----:B-1----:R1:W-:Y:S01]  /*6f50*/  SYNCS.ARRIVE.TRANS64.RED.A1T0 RZ, [R110+URZ], RZ ;  /* 0x000000ff6eff79a7 */ /* 0x0023e200081004ff */
[----:B------:R-:W-:Y:S02]  /*6f60*/  PRMT R79, R58, 0x8880, RZ ;  /* 0x000088803a4f7816 */ /* 0x000fe400000000ff */
[----:B------:R-:W-:Y:S02]  /*6f70*/  SHF.R.S32.HI R54, RZ, 0x18, R57 ;  /* 0x00000018ff367819 */ /* 0x000fe40000011439 */
[C---:B------:R-:W-:Y:S02]  /*6f80*/  PRMT R73, R59.reuse, 0x8880, RZ ;  /* 0x000088803b497816 */ /* 0x040fe400000000ff */
[----:B------:R-:W-:Y:S02]  /*6f90*/  SHF.R.S32.HI R55, RZ, 0x18, R58 ;  /* 0x00000018ff377819 */ /* 0x000fe4000001143a */
[----:B------:R-:W-:Y:S02]  /*6fa0*/  SHF.L.U32 R72, R59, 0x10, RZ ;  /* 0x000000103b487819 */ /* 0x000fe400000006ff */
[----:B------:R-:W-:Y:S02]  /*6fb0*/  PRMT R78, R60, 0x8880, RZ ;  /* 0x000088803c4e7816 */ /* 0x000fe400000000ff */
[----:B------:R-:W-:Y:S01]  /*6fc0*/  SHF.R.S32.HI R56, RZ, 0x18, R59 ;  /* 0x00000018ff387819 */ /* 0x000fe2000001143b */
[C---:B------:R-:W-:Y:S01]  /*6fd0*/  IMAD R0, R46.reuse, R4, RZ ;  /* 0x000000042e007224 */ /* 0x040fe200078e02ff */
[C---:B------:R-:W-:Y:S01]  /*6fe0*/  PRMT R70, R61.reuse, 0x8880, RZ ;  /* 0x000088803d467816 */ /* 0x040fe200000000ff */
[C---:B------:R-:W-:Y:S01]  /*6ff0*/  IMAD R2, R46.reuse, R5, RZ ;  /* 0x000000052e027224 */ /* 0x040fe200078e02ff */
[----:B------:R-:W-:Y:S01]  /*7000*/  SHF.L.U32 R69, R61, 0x10, RZ ;  /* 0x000000103d457819 */ /* 0x000fe200000006ff */
[----:B------:R-:W-:Y:S01]  /*7010*/  IMAD R3, R46, R6, RZ ;  /* 0x000000062e037224 */ /* 0x000fe200078e02ff */
[----:B------:R-:W-:Y:S01]  /*7020*/  PRMT R67, R62, 0x8880, RZ ;  /* 0x000088803e437816 */ /* 0x000fe200000000ff */
[-C--:B------:R-:W-:Y:S01]  /*7030*/  IMAD R0, R49, R50.reuse, R0 ;  /* 0x0000003231007224 */ /* 0x080fe200078e0200 */
[----:B------:R-:W-:Y:S01]  /*7040*/  PRMT R64, R63, 0x8880, RZ ;  /* 0x000088803f407816 */ /* 0x000fe200000000ff */
[----:B------:R-:W-:Y:S01]  /*7050*/  IMAD R7, R46, R7, RZ ;  /* 0x000000072e077224 */ /* 0x000fe200078e02ff */
[----:B------:R-:W-:Y:S01]  /*7060*/  SHF.L.U32 R80, R57, 0x8, RZ ;  /* 0x0000000839507819 */ /* 0x000fe200000006ff */
[-C--:B------:R-:W-:Y:S01]  /*7070*/  IMAD R2, R51, R50.reuse, R2 ;  /* 0x0000003233027224 */ /* 0x080fe200078e0202 */
[----:B------:R-:W-:Y:S01]  /*7080*/  SHF.R.S32.HI R51, RZ, 0x18, R81 ;  /* 0x00000018ff337819 */ /* 0x000fe20000011451 */
[----:B------:R-:W-:Y:S01]  /*7090*/  IMAD R3, R52, R50, R3 ;  /* 0x0000003234037224 */ /* 0x000fe200078e0203 */
[----:B------:R-:W-:Y:S01]  /*70a0*/  SHF.R.S32.HI R52, RZ, 0x18, R72 ;  /* 0x00000018ff347819 */ /* 0x000fe20000011448 */
[----:B------:R-:W-:Y:S01]  /*70b0*/  IMAD.MOV.U32 R49, RZ, RZ, R82 ;  /* 0x000000ffff317224 */ /* 0x000fe200078e0052 */
[----:B------:R-:W-:Y:S01]  /*70c0*/  SHF.R.S32.HI R57, RZ, 0x18, R60 ;  /* 0x00000018ff397819 */ /* 0x000fe2000001143c */
[----:B------:R-:W-:Y:S01]  /*70d0*/  IMAD R8, R46, R8, RZ ;  /* 0x000000082e087224 */ /* 0x000fe200078e02ff */
[----:B------:R-:W-:Y:S01]  /*70e0*/  SHF.L.U32 R74, R58, 0x8, RZ ;  /* 0x000000083a4a7819 */ /* 0x000fe200000006ff */
[----:B------:R-:W-:Y:S01]  /*70f0*/  IMAD R7, R53, R50, R7 ;  /* 0x0000003235077224 */ /* 0x000fe200078e0207 */
[----:B------:R-:W-:Y:S01]  /*7100*/  SHF.R.S32.HI R53, RZ, 0x18, R80 ;  /* 0x00000018ff357819 */ /* 0x000fe20000011450 */
[C---:B------:R-:W-:Y:S01]  /*7110*/  IMAD R9, R46.reuse, R9, RZ ;  /* 0x000000092e097224 */ /* 0x040fe200078e02ff */
[----:B------:R-:W-:Y:S01]  /*7120*/  SHF.R.S32.HI R58, RZ, 0x18, R61 ;  /* 0x00000018ff3a7819 */ /* 0x000fe2000001143d */
[C---:B------:R-:W-:Y:S01]  /*7130*/  IMAD R10, R46.reuse, R10, RZ ;  /* 0x0000000a2e0a7224 */ /* 0x040fe200078e02ff */
[----:B------:R-:W-:Y:S01]  /*7140*/  I2IP.S8.S32.SAT R101, R7, R3, RZ ;  /* 0x0000000307657239 */ /* 0x000fe200000014ff */
[----:B------:R-:W-:Y:S01]  /*7150*/  IMAD R8, R49, R50, R8 ;  /* 0x0000003231087224 */ /* 0x000fe200078e0208 */
[----:B------:R-:W-:Y:S01]  /*7160*/  MOV R49, R79 ;  /* 0x0000004f00317202 */ /* 0x000fe20000000f00 */
[----:B------:R-:W-:Y:S01]  /*7170*/  IMAD R11, R46, R11, RZ ;  /* 0x0000000b2e0b7224 */ /* 0x000fe200078e02ff */
[----:B------:R-:W-:Y:S01]  /*7180*/  I2IP.S8.S32.SAT R100, R2, R0, R101 ;  /* 0x0000000002647239 */ /* 0x000fe20000001465 */
[-C--:B------:R-:W-:Y:S01]  /*7190*/  IMAD R9, R51, R50.reuse, R9 ;  /* 0x0000003233097224 */ /* 0x080fe200078e0209 */
[----:B------:R-:W-:Y:S01]  /*71a0*/  SHF.R.S32.HI R51, RZ, 0x18, R77 ;  /* 0x00000018ff337819 */ /* 0x000fe2000001144d */
[----:B------:R-:W-:Y:S01]  /*71b0*/  IMAD R10, R53, R50, R10 ;  /* 0x00000032350a7224 */ /* 0x000fe200078e020a */
[----:B------:R-:W-:Y:S01]  /*71c0*/  SHF.L.U32 R71, R59, 0x8, RZ ;  /* 0x000000083b477819 */ /* 0x000fe200000006ff */
[----:B------:R-:W-:Y:S01]  /*71d0*/  IMAD R4, R46, R12, RZ ;  /* 0x0000000c2e047224 */ /* 0x000fe200078e02ff */
[----:B------:R-:W-:Y:S01]  /*71e0*/  SHF.R.S32.HI R59, RZ, 0x18, R62 ;  /* 0x00000018ff3b7819 */ /* 0x000fe2000001143e */
[-C--:B------:R-:W-:Y:S01]  /*71f0*/  IMAD R11, R54, R50.reuse, R11 ;  /* 0x00000032360b7224 */ /* 0x080fe200078e020b */
[----:B------:R-:W-:Y:S01]  /*7200*/  SHF.R.S32.HI R53, RZ, 0x18, R71 ;  /* 0x00000018ff357819 */ /* 0x000fe20000011447 */
[----:B------:R-:W-:Y:S01]  /*7210*/  IMAD R5, R46, R13, RZ ;  /* 0x0000000d2e057224 */ /* 0x000fe200078e02ff */
[----:B------:R-:W-:Y:S01]  /*7220*/  SHF.L.U32 R75, R60, 0x8, RZ ;  /* 0x000000083c4b7819 */ /* 0x000fe200000006ff */
[----:B------:R-:W-:Y:S01]  /*7230*/  IMAD R4, R49, R50, R4 ;  /* 0x0000003231047224 */ /* 0x000fe200078e0204 */
[----:B------:R-:W-:Y:S01]  /*7240*/  SHF.R.S32.HI R49, RZ, 0x18, R74 ;  /* 0x00000018ff317819 */ /* 0x000fe2000001144a */
[C---:B------:R-:W-:Y:S01]  /*7250*/  IMAD R6, R46.reuse, R14, RZ ;  /* 0x0000000e2e067224 */ /* 0x040fe200078e02ff */
[----:B------:R-:W-:Y:S01]  /*7260*/  I2IP.S8.S32.SAT R102, R11, R10, RZ ;  /* 0x0000000a0b667239 */ /* 0x000fe200000014ff */
[C---:B------:R-:W-:Y:S01]  /*7270*/  IMAD R15, R46.reuse, R15, RZ ;  /* 0x0000000f2e0f7224 */ /* 0x040fe200078e02ff */
[----:B------:R-:W-:Y:S01]  /*7280*/  SHF.R.S32.HI R60, RZ, 0x18, R63 ;  /* 0x00000018ff3c7819 */ /* 0x000fe2000001143f */
[----:B------:R-:W-:Y:S01]  /*7290*/  IMAD R5, R51, R50, R5 ;  /* 0x0000003233057224 */ /* 0x000fe200078e0205 */
[----:B------:R-:W-:Y:S01]  /*72a0*/  MOV R51, R73 ;  /* 0x0000004900337202 */ /* 0x000fe20000000f00 */
[C---:B------:R-:W-:Y:S01]  /*72b0*/  IMAD R12, R46.reuse, R16, RZ ;  /* 0x000000102e0c7224 */ /* 0x040fe200078e02ff */
[----:B------:R-:W-:Y:S01]  /*72c0*/  I2IP.S8.S32.SAT R101, R9, R8, R102 ;  /* 0x0000000809657239 */ /* 0x000fe20000001466 */
[----:B------:R-:W-:Y:S01]  /*72d0*/  IMAD R6, R49, R50, R6 ;  /* 0x0000003231067224 */ /* 0x000fe200078e0206 */
[----:B------:R-:W-:Y:S01]  /*72e0*/  MOV R49, R78 ;  /* 0x0000004e00317202 */ /* 0x000fe20000000f00 */
[----:B------:R-:W-:Y:S01]  /*72f0*/  IMAD R13, R46, R17, RZ ;  /* 0x000000112e0d7224 */ /* 0x000fe200078e02ff */
[----:B------:R-:W-:Y:S01]  /*7300*/  SHF.L.U32 R68, R61, 0x8, RZ ;  /* 0x000000083d447819 */ /* 0x000fe200000006ff */
[----:B------:R-:W-:Y:S01]  /*7310*/  IMAD R15, R55, R50, R15 ;  /* 0x00000032370f7224 */ /* 0x000fe200078e020f */
[----:B------:R-:W-:Y:S01]  /*7320*/  SHF.L.U32 R65, R62, 0x8, RZ ;  /* 0x000000083e417819 */ /* 0x000fe200000006ff */
[C---:B------:R-:W-:Y:S01]  /*7330*/  IMAD R14, R46.reuse, R18, RZ ;  /* 0x000000122e0e7224 */ /* 0x040fe200078e02ff */
[----:B------:R-:W-:Y:S01]  /*7340*/  SHF.L.U32 R62, R63, 0x10, RZ ;  /* 0x000000103f3e7819 */ /* 0x000fe200000006ff */
[----:B------:R-:W-:Y:S01]  /*7350*/  IMAD R12, R51, R50, R12 ;  /* 0x00000032330c7224 */ /* 0x000fe200078e020c */
[----:B------:R-:W-:Y:S01]  /*7360*/  I2IP.S8.S32.SAT R102, R15, R6, RZ ;  /* 0x000000060f667239 */ /* 0x000fe200000014ff */
[----:B------:R-:W-:Y:S01]  /*7370*/  IMAD R19, R46, R19, RZ ;  /* 0x000000132e137224 */ /* 0x000fe200078e02ff */
[----:B------:R-:W-:Y:S01]  /*7380*/  SHF.R.S32.HI R51, RZ, 0x18, R76 ;  /* 0x00000018ff337819 */ /* 0x000fe2000001144c */
[----:B------:R-:W-:Y:S01]  /*7390*/  IMAD R13, R52, R50, R13 ;  /* 0x00000032340d7224 */ /* 0x000fe200078e020d */
[----:B------:R-:W-:Y:S01]  /*73a0*/  I2IP.S8.S32.SAT R102, R5, R4, R102 ;  /* 0x0000000405667239 */ /* 0x000fe20000001466 */
[C---:B------:R-:W-:Y:S01]  /*73b0*/  IMAD R16, R46.reuse, R20, RZ ;  /* 0x000000142e107224 */ /* 0x040fe200078e02ff */
[----:B------:R-:W-:Y:S01]  /*73c0*/  SHF.R.S32.HI R52, RZ, 0x18, R62 ;  /* 0x00000018ff347819 */ /* 0x000fe2000001143e */
[-C--:B------:R-:W-:Y:S01]  /*73d0*/  IMAD R14, R53, R50.reuse, R14 ;  /* 0x00000032350e7224 */ /* 0x080fe200078e020e */
[----:B------:R-:W-:Y:S01]  /*73e0*/  SHF.R.S32.HI R53, RZ, 0x18, R75 ;  /* 0x00000018ff357819 */ /* 0x000fe2000001144b */
[----:B------:R-:W-:Y:S01]  /*73f0*/  IMAD R17, R46, R21, RZ ;  /* 0x000000152e117224 */ /* 0x000fe200078e02ff */
[----:B------:R-:W-:Y:S01]  /*7400*/  SHF.L.U32 R61, R63, 0x8, RZ ;  /* 0x000000083f3d7819 */ /* 0x000fe200000006ff */
[----:B------:R-:W-:Y:S01]  /*7410*/  IMAD R19, R56, R50, R19 ;  /* 0x0000003238137224 */ /* 0x000fe200078e0213 */
[----:B-1----:R-:W-:Y:S01]  /*7420*/  IADD3 R110, PT, PT, R44, 0x1, RZ ;  /* 0x000000012c6e7810 */ /* 0x002fe20007ffe0ff */
[C---:B------:R-:W-:Y:S02]  /*7430*/  IMAD R18, R46.reuse, R22, RZ ;  /* 0x000000162e127224 */ /* 0x040fe400078e02ff */
[----:B------:R-:W-:Y:S01]  /*7440*/  IMAD R16, R49, R50, R16 ;  /* 0x0000003231107224 */ /* 0x000fe200078e0210 */
[----:B------:R-:W-:Y:S01]  /*7450*/  I2IP.S8.S32.SAT R103, R19, R14, RZ ;  /* 0x0000000e13677239 */ /* 0x000fe200000014ff */
[C---:B------:R-:W-:Y:S02]  /*7460*/  IMAD R23, R46.reuse, R23, RZ ;  /* 0x000000172e177224 */ /* 0x040fe400078e02ff */
[----:B------:R-:W-:Y:S01]  /*7470*/  IMAD R17, R51, R50, R17 ;  /* 0x0000003233117224 */ /* 0x000fe200078e0211 */
[----:B------:R-:W-:Y:S01]  /*7480*/  I2IP.S8.S32.SAT R103, R13, R12, R103 ;  /* 0x0000000c0d677239 */ /* 0x000fe20000001467 */
[C---:B------:R-:W-:Y:S01]  /*7490*/  IMAD R20, R46.reuse, R24, RZ ;  /* 0x000000182e147224 */ /* 0x040fe200078e02ff */
[----:B------:R-:W-:Y:S01]  /*74a0*/  SHF.R.S32.HI R51, RZ, 0x18, R69 ;  /* 0x00000018ff337819 */ /* 0x000fe20000011445 */
[-C--:B------:R-:W-:Y:S01]  /*74b0*/  IMAD R18, R53, R50.reuse, R18 ;  /* 0x0000003235127224 */ /* 0x080fe200078e0212 */
[----:B------:R-:W-:Y:S01]  /*74c0*/  SHF.R.S32.HI R53, RZ, 0x18, R68 ;  /* 0x00000018ff357819 */ /* 0x000fe20000011444 */
[----:B------:R-:W-:Y:S01]  /*74d0*/  IMAD.MOV.U32 R49, RZ, RZ, R70 ;  /* 0x000000ffff317224 */ /* 0x000fe200078e0046 */
[----:B------:R1:W-:Y:S01]  /*74e0*/  STS.128 [R95+UR49+0x3200], R100 ;  /* 0x003200645f007988 */ /* 0x0003e20008000c31 */
[C---:B------:R-:W-:Y:S02]  /*74f0*/  IMAD R21, R46.reuse, R25, RZ ;  /* 0x000000192e157224 */ /* 0x040fe400078e02ff */
[----:B------:R-:W-:Y:S02]  /*7500*/  IMAD R23, R57, R50, R23 ;  /* 0x0000003239177224 */ /* 0x000fe400078e0217 */
[C---:B------:R-:W-:Y:S02]  /*7510*/  IMAD R22, R46.reuse, R26, RZ ;  /* 0x0000001a2e167224 */ /* 0x040fe400078e02ff */
[----:B------:R-:W-:Y:S01]  /*7520*/  IMAD R20, R49, R50, R20 ;  /* 0x0000003231147224 */ /* 0x000fe200078e0214 */
[----:B------:R-:W-:Y:S01]  /*7530*/  I2IP.S8.S32.SAT R116, R23, R18, RZ ;  /* 0x0000001217747239 */ /* 0x000fe200000014ff */
[C---:B------:R-:W-:Y:S01]  /*7540*/  IMAD R27, R46.reuse, R27, RZ ;  /* 0x0000001b2e1b7224 */ /* 0x040fe200078e02ff */
[----:B------:R-:W-:Y:S01]  /*7550*/  MOV R49, R67 ;  /* 0x0000004300317202 */ /* 0x000fe20000000f00 */
[----:B------:R-:W-:Y:S01]  /*7560*/  IMAD R21, R51, R50, R21 ;  /* 0x0000003233157224 */ /* 0x000fe200078e0215 */
[----:B------:R-:W-:Y:S01]  /*7570*/  I2IP.S8.S32.SAT R116, R17, R16, R116 ;  /* 0x0000001011747239 */ /* 0x000fe20000001474 */
[----:B------:R-:W-:Y:S01]  /*7580*/  IMAD R24, R46, R28, RZ ;  /* 0x0000001c2e187224 */ /* 0x000fe200078e02ff */
[----:B------:R-:W-:Y:S01]  /*7590*/  SHF.R.S32.HI R51, RZ, 0x18, R66 ;  /* 0x00000018ff337819 */ /* 0x000fe20000011442 */
[-C--:B------:R-:W-:Y:S01]  /*75a0*/  IMAD R22, R53, R50.reuse, R22 ;  /* 0x0000003235167224 */ /* 0x080fe200078e0216 */
[----:B------:R-:W-:Y:S01]  /*75b0*/  SHF.R.S32.HI R53, RZ, 0x18, R61 ;  /* 0x00000018ff357819 */ /* 0x000fe2000001143d */
[-C--:B------:R-:W-:Y:S02]  /*75c0*/  IMAD R27, R58, R50.reuse, R27 ;  /* 0x000000323a1b7224 */ /* 0x080fe400078e021b */
[C---:B------:R-:W-:Y:S02]  /*75d0*/  IMAD R25, R46.reuse, R29, RZ ;  /* 0x0000001d2e197224 */ /* 0x040fe400078e02ff */
[----:B------:R-:W-:Y:S01]  /*75e0*/  IMAD R24, R49, R50, R24 ;  /* 0x0000003231187224 */ /* 0x000fe200078e0218 */
[----:B------:R-:W-:Y:S01]  /*75f0*/  SHF.R.S32.HI R49, RZ, 0x18, R65 ;  /* 0x00000018ff317819 */ /* 0x000fe20000011441 */
[C---:B------:R-:W-:Y:S01]  /*7600*/  IMAD R26, R46.reuse, R30, RZ ;  /* 0x0000001e2e1a7224 */ /* 0x040fe200078e02ff */
[----:B------:R-:W-:Y:S01]  /*7610*/  I2IP.S8.S32.SAT R117, R27, R22, RZ ;  /* 0x000000161b757239 */ /* 0x000fe200000014ff */
[C---:B------:R-:W-:Y:S02]  /*7620*/  IMAD R31, R46.reuse, R31, RZ ;  /* 0x0000001f2e1f7224 */ /* 0x040fe400078e02ff */
[----:B------:R-:W-:Y:S01]  /*7630*/  IMAD R25, R51, R50, R25 ;  /* 0x0000003233197224 */ /* 0x000fe200078e0219 */
[----:B------:R-:W-:Y:S01]  /*7640*/  MOV R51, R64 ;  /* 0x0000004000337202 */ /* 0x000fe20000000f00 */
[C---:B------:R-:W-:Y:S01]  /*7650*/  IMAD R28, R46.reuse, R32, RZ ;  /* 0x000000202e1c7224 */ /* 0x040fe200078e02ff */
[----:B------:R-:W-:Y:S01]  /*7660*/  I2IP.S8.S32.SAT R117, R21, R20, R117 ;  /* 0x0000001415757239 */ /* 0x000fe20000001475 */
[-C--:B------:R-:W-:Y:S02]  /*7670*/  IMAD R26, R49, R50.reuse, R26 ;  /* 0x00000032311a7224 */ /* 0x080fe400078e021a */
[C---:B------:R-:W-:Y:S02]  /*7680*/  IMAD R29, R46.reuse, R33, RZ ;  /* 0x000000212e1d7224 */ /* 0x040fe400078e02ff */
[-C--:B------:R-:W-:Y:S02]  /*7690*/  IMAD R31, R59, R50.reuse, R31 ;  /* 0x000000323b1f7224 */ /* 0x080fe400078e021f */
[----:B------:R-:W-:Y:S02]  /*76a0*/  IMAD R28, R51, R50, R28 ;  /* 0x00000032331c7224 */ /* 0x000fe400078e021c */
[----:B------:R-:W-:Y:S01]  /*76b0*/  IMAD R30, R46, R34, RZ ;  /* 0x000000222e1e7224 */ /* 0x000fe200078e02ff */
[----:B------:R-:W-:Y:S01]  /*76c0*/  I2IP.S8.S32.SAT R113, R31, R26, RZ ;  /* 0x0000001a1f717239 */ /* 0x000fe200000014ff */
[----:B------:R-:W-:Y:S02]  /*76d0*/  IMAD R29, R52, R50, R29 ;  /* 0x00000032341d7224 */ /* 0x000fe400078e021d */
[----:B------:R-:W-:Y:S01]  /*76e0*/  IMAD R35, R46, R35, RZ ;  /* 0x000000232e237224 */ /* 0x000fe200078e02ff */
[----:B------:R-:W-:Y:S01]  /*76f0*/  I2IP.S8.S32.SAT R118, R25, R24, R113 ;  /* 0x0000001819767239 */ /* 0x000fe20000001471 */
[-C--:B------:R-:W-:Y:S02]  /*7700*/  IMAD R30, R53, R50.reuse, R30 ;  /* 0x00000032351e7224 */ /* 0x080fe400078e021e */
[----:B------:R-:W-:Y:S05]  /*7710*/  IMAD R35, R60, R50, R35 ;  /* 0x000000323c237224 */ /* 0x000fea00078e0223 */
[----:B------:R-:W-:Y:S04]  /*7720*/  I2IP.S8.S32.SAT R114, R35, R30, RZ ;  /* 0x0000001e23727239 */ /* 0x000fe800000014ff */
[----:B------:R-:W-:Y:S05]  /*7730*/  I2IP.S8.S32.SAT R119, R29, R28, R114 ;  /* 0x0000001c1d777239 */ /* 0x000fea0000001472 */
        /* <DEDUP_REMOVED lines=9> */
[----:B------:R-:W-:Y:S02]  /*77d0*/  UIADD3 UR12, UP0, UPT, UR52, 0x680, URZ ;  /* 0x00000680340c7890 */ /* 0x000fe4000ff1e0ff */
[----:B------:R-:W-:Y:S02]  /*77e0*/  UIADD3 UR9, UPT, UPT, UR41, 0x20, URZ ;  /* 0x0000002029097890 */ /* 0x000fe4000fffe0ff */
[----:B------:R-:W-:Y:S02]  /*77f0*/  UIADD3 UR8, UPT, UPT, UR49, 0x3200, URZ ;  /* 0x0000320031087890 */ /* 0x000fe4000fffe0ff */
[----:B------:R-:W-:Y:S01]  /*7800*/  UIADD3.X UR13, UPT, UPT, URZ, UR53, URZ, UP0, !UPT ;  /* 0x00000035ff0d7290 */ /* 0x000fe200087fe4ff */
[----:B------:R-:W-:Y:S01]  /*7810*/  UMOV UR10, UR42 ;  /* 0x0000002a000a7c82 */ /* 0x000fe20008000000 */
[----:B------:R-:W-:Y:S01]  /*7820*/  UMOV UR11, UR36 ;  /* 0x00000024000b7c82 */ /* 0x000fe20008000000 */
[----:B------:R-:W-:Y:S02]  /*7830*/  UIADD3 UR5, UPT, UPT, UR41, 0x60, URZ ;  /* 0x0000006029057890 */ /* 0x000fe4000fffe0ff */
[----:B------:R-:W-:Y:S01]  /*7840*/  UIADD3 UR4, UPT, UPT, UR49, 0x3a00, URZ ;  /* 0x00003a0031047890 */ /* 0x000fe2000fffe0ff */
[----:B------:R-:W-:Y:S03]  /*7850*/  UMOV UR6, UR42 ;  /* 0x0000002a00067c82 */ /* 0x000fe60008000000 */
[----:B------:R2:W-:Y:S01]  /*7860*/  UTMASTG.3D [UR8], [UR12] ;  /* 0x000000080c0073b5 */ /* 0x0005e20008010000 */
[----:B------:R-:W-:Y:S04]  /*7870*/  UMOV UR7, UR36 ;  /* 0x0000002400077c82 */ /* 0x000fe80008000000 */
[----:B------:R2:W-:Y:S01]  /*7880*/  UTMASTG.3D [UR4], [UR12] ;  /* 0x000000040c0073b5 */ /* 0x0005e20008010000 */
[----:B------:R0:W-:Y:S01]  /*7890*/  UTMACMDFLUSH ;  /* 0x00000000000079b7 */ /* 0x0001e20000000000 */
[----:B--2---:R-:W-:Y:S04]  /*78a0*/  DEPBAR.LE SB0, 0x1 ;  /* 0x000080400000791a */ /* 0x004fe80000000000 */
.L_x_120:
[----:B------:R-:W-:Y:S05]  /*78b0*/  BSYNC.RECONVERGENT B0 ;  /* 0x0000000000007941 */ /* 0x000fea0003800200 */
.L_x_119:
[----:B------:R-:W-:Y:S01]  /*78c0*/  BAR.SYNC.DEFER_BLOCKING 0x1, 0x80 ;  /* 0x0042000000007b1d */ /* 0x000fe20000010000 */
[----:B------:R-:W-:Y:S01]  /*78d0*/  ISETP.NE.AND P2, PT, R109, RZ, PT ;  /* 0x000000ff6d00720c */ /* 0x000fe20003f45270 */
[----:B------:R-:W-:Y:S01]  /*78e0*/  IMAD.IADD R20, R43, 0x1, R83 ;  /* 0x000000012b147824 */ /* 0x000fe200078e0253 */
[----:B------:R-:W-:Y:S01]  /*78f0*/  ISETP.NE.AND P0, PT, R111, 0x2, PT ;  /* 0x000000026f00780c */ /* 0x000fe20003f05270 */
[----:B------:R-:W-:Y:S01]  /*7900*/  IMAD.IADD R21, R45, 0x1, R90 ;  /* 0x000000012d157824 */ /* 0x000fe200078e025a */
[----:B------:R-:W-:Y:S02]  /*7910*/  ISETP.NE.AND P1, PT, R110, 0x4, PT ;  /* 0x000000046e00780c */ /* 0x000fe40003f25270 */
[----:B------:R-:W-:Y:S02]  /*7920*/  SEL R0, RZ, 0x1, P0 ;  /* 0x00000001ff007807 */ /* 0x000fe40000000000 */
[----:B------:R-:W-:Y:S02]  /*7930*/  SEL R3, RZ, 0x1, P1 ;  /* 0x00000001ff037807 */ /* 0x000fe40000800000 */
[----:B------:R-:W-:Y:S02]  /*7940*/  LOP3.LUT R105, R105, R0, RZ, 0x3c, !PT ;  /* 0x0000000069697212 */ /* 0x000fe400078e3cff */
[----:B------:R-:W-:Y:S02]  /*7950*/  LOP3.LUT R106, R106, R3, RZ, 0x3c, !PT ;  /* 0x000000036a6a7212 */ /* 0x000fe400078e3cff */
[----:B------:R-:W-:Y:S02]  /*7960*/  @P2 R2UR UR36, R98 ;  /* 0x00000000622422ca */ /* 0x000fe400000e0000 */
[----:B------:R-:W-:Y:S02]  /*7970*/  SEL R111, R111, RZ, P0 ;  /* 0x000000ff6f6f7207 */ /* 0x000fe40000000000 */
[----:B------:R-:W-:Y:S01]  /*7980*/  SEL R44, R110, RZ, P1 ;  /* 0x000000ff6e2c7207 */ /* 0x000fe20000800000 */
[----:B------:R-:W-:Y:S10]  /*7990*/  @P2 BRA `(.L_x_121) ;  /* 0xffffffd400bc2947 */ /* 0x000ff4000383ffff */
[----:B------:R-:W-:Y:S05]  /*79a0*/  EXIT ;  /* 0x000000000000794d */ /* 0x000fea0003800000 */
.L_x_24:
[----:B--2---:R2:W4:Y:S02]  /*79b0*/  SYNCS.PHASECHK.TRANS64.TRYWAIT P0, [R3+URZ+0xd0], R2 ;  /* 0x0000d002030075a7 */ /* 0x00452400080011ff */
[----:B----4-:R-:W-:Y:S05]  /*79c0*/  @!P0 NANOSLEEP.SYNCS 0x989680 ;  /* 0x009896800000895d */ /* 0x010fea0003900000 */
[----:B------:R-:W4:Y:S02]  /*79d0*/  @!P0 SYNCS.PHASECHK.TRANS64 P0, [R3+URZ+0xd0], R2 ;  /* 0x0000d002030085a7 */ /* 0x000f2400080010ff */
[----:B----4-:R-:W-:Y:S05]  /*79e0*/  @!P0 BRA `(.L_x_24) ;  /* 0xfffffffc00f08947 */ /* 0x010fea000383ffff */
[----:B------:R-:W-:Y:S05]  /*79f0*/  BRA `(.L_x_122) ;  /* 0xffffff9c00687947 */ /* 0x000fea000383ffff */
.L_x_27:
[----:B-1----:R-:W-:-:S07]  /*7a00*/  MOV R2, UR33 ;  /* 0x0000002100027c02 */ /* 0x002fce0008000f00 */
.L_x_123:
[----:B-1----:R1:W2:Y:S02]  /*7a10*/  SYNCS.PHASECHK.TRANS64.TRYWAIT P0, [R2+URZ+0x18], R5 ;  /* 0x00001805020075a7 */ /* 0x0022a400080011ff */
[----:B--2---:R-:W-:Y:S05]  /*7a20*/  @!P0 NANOSLEEP.SYNCS 0x989680 ;  /* 0x009896800000895d */ /* 0x004fea0003900000 */
[----:B------:R-:W2:Y:S02]  /*7a30*/  @!P0 SYNCS.PHASECHK.TRANS64 P0, [R2+URZ+0x18], R5 ;  /* 0x00001805020085a7 */ /* 0x000ea400080010ff */
[----:B--2---:R-:W-:Y:S05]  /*7a40*/  @!P0 BRA `(.L_x_123) ;  /* 0xfffffffc00f08947 */ /* 0x004fea000383ffff */
[----:B------:R-:W-:Y:S05]  /*7a50*/  BRA `(.L_x_26) ;  /* 0xffffff9c00cc7947 */ /* 0x000fea000383ffff */
.L_x_34:
[----:B-1----:R-:W-:-:S07]  /*7a60*/  MOV R2, UR17 ;  /* 0x0000001100027c02 */ /* 0x002fce0008000f00 */
.L_x_124:
[----:B-1----:R1:W2:Y:S02]  /*7a70*/  SYNCS.PHASECHK.TRANS64.TRYWAIT P0, [R2+URZ+0x18], R5 ;  /* 0x00001805020075a7 */ /* 0x0022a400080011ff */
[----:B--2---:R-:W-:Y:S05]  /*7a80*/  @!P0 NANOSLEEP.SYNCS 0x989680 ;  /* 0x009896800000895d */ /* 0x004fea0003900000 */
[----:B------:R-:W2:Y:S02]  /*7a90*/  @!P0 SYNCS.PHASECHK.TRANS64 P0, [R2+URZ+0x18], R5 ;  /* 0x00001805020085a7 */ /* 0x000ea400080010ff */
[----:B--2---:R-:W-:Y:S05]  /*7aa0*/  @!P0 BRA `(.L_x_124) ;  /* 0xfffffffc00f08947 */ /* 0x004fea000383ffff */
[----:B------:R-:W-:Y:S05]  /*7ab0*/  BRA `(.L_x_33) ;  /* 0xffffffa000847947 */ /* 0x000fea000383ffff */
.L_x_39:
[----:B-1----:R1:W2:Y:S02]  /*7ac0*/  SYNCS.PHASECHK.TRANS64.TRYWAIT P0, [R2+URZ+0x60], R3 ;  /* 0x00006003020075a7 */ /* 0x0022a400080011ff */
[----:B--2---:R-:W-:Y:S05]  /*7ad0*/  @!P0 NANOSLEEP.SYNCS 0x989680 ;  /* 0x009896800000895d */ /* 0x004fea0003900000 */
[----:B------:R-:W2:Y:S02]  /*7ae0*/  @!P0 SYNCS.PHASECHK.TRANS64 P0, [R2+URZ+0x60], R3 ;  /* 0x00006003020085a7 */ /* 0x000ea400080010ff */
[----:B--2---:R-:W-:Y:S05]  /*7af0*/  @!P0 BRA `(.L_x_39) ;  /* 0xfffffffc00f08947 */ /* 0x004fea000383ffff */
[----:B------:R-:W-:Y:S05]  /*7b00*/  BRA `(.L_x_125) ;  /* 0xffffffa400247947 */ /* 0x000fea000383ffff */
.L_x_43:
[----:B---3--:R-:W-:-:S07]  /*7b10*/  MOV R0, UR4 ;  /* 0x0000000400007c02 */ /* 0x008fce0008000f00 */
.L_x_126:
[----:B-1----:R1:W2:Y:S02]  /*7b20*/  SYNCS.PHASECHK.TRANS64.TRYWAIT P0, [R0+URZ], R3 ;  /* 0x00000003000075a7 */ /* 0x0022a400080011ff */
[----:B--2---:R-:W-:Y:S05]  /*7b30*/  @!P0 NANOSLEEP.SYNCS 0x989680 ;  /* 0x009896800000895d */ /* 0x004fea0003900000 */
[----:B------:R-:W2:Y:S02]  /*7b40*/  @!P0 SYNCS.PHASECHK.TRANS64 P0, [R0+URZ], R3 ;  /* 0x00000003000085a7 */ /* 0x000ea400080010ff */
[----:B--2---:R-:W-:Y:S05]  /*7b50*/  @!P0 BRA `(.L_x_126) ;  /* 0xfffffffc00f08947 */ /* 0x004fea000383ffff */
[----:B------:R-:W-:Y:S05]  /*7b60*/  BRA `(.L_x_127) ;  /* 0xffffffa800947947 */ /* 0x000fea000383ffff */
.L_x_44:
[----:B---3--:R-:W-:-:S07]  /*7b70*/  MOV R0, UR4 ;  /* 0x0000000400007c02 */ /* 0x008fce0008000f00 */
.L_x_128:
[----:B-1----:R1:W2:Y:S02]  /*7b80*/  SYNCS.PHASECHK.TRANS64.TRYWAIT P0, [R0+URZ], R3 ;  /* 0x00000003000075a7 */ /* 0x0022a400080011ff */
[----:B--2---:R-:W-:Y:S05]  /*7b90*/  @!P0 NANOSLEEP.SYNCS 0x989680 ;  /* 0x009896800000895d */ /* 0x004fea0003900000 */
[----:B------:R-:W2:Y:S02]  /*7ba0*/  @!P0 SYNCS.PHASECHK.TRANS64 P0, [R0+URZ], R3 ;  /* 0x00000003000085a7 */ /* 0x000ea400080010ff */
[----:B--2---:R-:W-:Y:S05]  /*7bb0*/  @!P0 BRA `(.L_x_128) ;  /* 0xfffffffc00f08947 */ /* 0x004fea000383ffff */
[----:B------:R-:W-:Y:S05]  /*7bc0*/  BRA `(.L_x_129) ;  /* 0xffffffa800a07947 */ /* 0x000fea000383ffff */
.L_x_47:
[----:B-1----:R1:W2:Y:S02]  /*7bd0*/  SYNCS.PHASECHK.TRANS64.TRYWAIT P0, [R0+URZ+0xc0], R5 ;  /* 0x0000c005000075a7 */ /* 0x0022a400080011ff */
[----:B--2---:R-:W-:Y:S05]  /*7be0*/  @!P0 NANOSLEEP.SYNCS 0x989680 ;  /* 0x009896800000895d */ /* 0x004fea0003900000 */
[----:B------:R-:W2:Y:S02]  /*7bf0*/  @!P0 SYNCS.PHASECHK.TRANS64 P0, [R0+URZ+0xc0], R5 ;  /* 0x0000c005000085a7 */ /* 0x000ea400080010ff */
[----:B--2---:R-:W-:Y:S05]  /*7c00*/  @!P0 BRA `(.L_x_47) ;  /* 0xfffffffc00f08947 */ /* 0x004fea000383ffff */
[----:B------:R-:W-:Y:S05]  /*7c10*/  BRA `(.L_x_130) ;  /* 0xffffffac00007947 */ /* 0x000fea000383ffff */
.L_x_48:
[----:B------:R-:W-:-:S07]  /*7c20*/  MOV R0, UR5 ;  /* 0x0000000500007c02 */ /* 0x000fce0008000f00 */
.L_x_131:
[----:B-1----:R1:W2:Y:S02]  /*7c30*/  SYNCS.PHASECHK.TRANS64.TRYWAIT P0, [R0+URZ+0x70], R7 ;  /* 0x00007007000075a7 */ /* 0x0022a400080011ff */
[----:B--2---:R-:W-:Y:S05]  /*7c40*/  @!P0 NANOSLEEP.SYNCS 0x989680 ;  /* 0x009896800000895d */ /* 0x004fea0003900000 */
[----:B------:R-:W2:Y:S02]  /*7c50*/  @!P0 SYNCS.PHASECHK.TRANS64 P0, [R0+URZ+0x70], R7 ;  /* 0x00007007000085a7 */ /* 0x000ea400080010ff */
[----:B--2---:R-:W-:Y:S05]  /*7c60*/  @!P0 BRA `(.L_x_131) ;  /* 0xfffffffc00f08947 */ /* 0x004fea000383ffff */
[----:B------:R-:W-:Y:S05]  /*7c70*/  BRA `(.L_x_132) ;  /* 0xffffffac00107947 */ /* 0x000fea000383ffff */
.L_x_49:
[----:B-1----:R1:W2:Y:S02]  /*7c80*/  SYNCS.PHASECHK.TRANS64.TRYWAIT P1, [R0+URZ+0x60], R5 ;  /* 0x00006005000075a7 */ /* 0x0022a400080211ff */
[----:B--2---:R-:W-:Y:S05]  /*7c90*/  @!P1 NANOSLEEP.SYNCS 0x989680 ;  /* 0x009896800000995d */ /* 0x004fea0003900000 */
[----:B------:R-:W2:Y:S02]  /*7ca0*/  @!P1 SYNCS.PHASECHK.TRANS64 P1, [R0+URZ+0x60], R5 ;  /* 0x00006005000095a7 */ /* 0x000ea400080210ff */
[----:B--2---:R-:W-:Y:S05]  /*7cb0*/  @!P1 BRA `(.L_x_49) ;  /* 0xfffffffc00f09947 */ /* 0x004fea000383ffff */
[----:B------:R-:W-:Y:S05]  /*7cc0*/  BRA `(.L_x_133) ;  /* 0xffffffac00407947 */ /* 0x000fea000383ffff */
.L_x_52:
[----:B------:R-:W-:-:S07]  /*7cd0*/  MOV R0, UR5 ;  /* 0x0000000500007c02 */ /* 0x000fce0008000f00 */
.L_x_134:
[----:B-1----:R1:W2:Y:S02]  /*7ce0*/  SYNCS.PHASECHK.TRANS64.TRYWAIT P0, [R0+URZ+0x70], R3 ;  /* 0x00007003000075a7 */ /* 0x0022a400080011ff */
[----:B--2---:R-:W-:Y:S05]  /*7cf0*/  @!P0 NANOSLEEP.SYNCS 0x989680 ;  /* 0x009896800000895d */ /* 0x004fea0003900000 */
[----:B------:R-:W2:Y:S02]  /*7d00*/  @!P0 SYNCS.PHASECHK.TRANS64 P0, [R0+URZ+0x70], R3 ;  /* 0x00007003000085a7 */ /* 0x000ea400080010ff */
[----:B--2---:R-:W-:Y:S05]  /*7d10*/  @!P0 BRA `(.L_x_134) ;  /* 0xfffffffc00f08947 */ /* 0x004fea000383ffff */
[----:B------:R-:W-:Y:S05]  /*7d20*/  BRA `(.L_x_51) ;  /* 0xffffffac00947947 */ /* 0x000fea000383ffff */
.L_x_61:
[----:B-1----:R-:W-:-:S04]  /*7d30*/  MOV R4, UR6 ;  /* 0x0000000600047c02 */ /* 0x002fc80008000f00 */
[----:B------:R1:W2:Y:S03]  /*7d40*/  SYNCS.PHASECHK.TRANS64.TRYWAIT P0, [R4+URZ+0x8], R5 ;  /* 0x00000805040075a7 */ /* 0x0002a600080011ff */
[----:B--2---:R-:W-:Y:S05]  /*7d50*/  @!P0 NANOSLEEP.SYNCS 0x989680 ;  /* 0x009896800000895d */ /* 0x004fea0003900000 */
[----:B------:R-:W2:Y:S02]  /*7d60*/  @!P0 SYNCS.PHASECHK.TRANS64 P0, [R4+URZ+0x8], R5 ;  /* 0x00000805040085a7 */ /* 0x000ea400080010ff */
[----:B--2---:R-:W-:Y:S05]  /*7d70*/  @!P0 BRA `(.L_x_61) ;  /* 0xfffffffc00ec8947 */ /* 0x004fea000383ffff */
[----:B------:R-:W-:Y:S05]  /*7d80*/  BRA `(.L_x_60) ;  /* 0xffffffb000487947 */ /* 0x000fea000383ffff */
.L_x_63:
[----:B------:R-:W-:Y:S01]  /*7d90*/  BSSY B0, `(.L_x_135) ;  /* 0x0000006000007945 */ /* 0x000fe20003800000 */
[----:B------:R-:W-:-:S07]  /*7da0*/  MOV R15, 0xffffffff ;  /* 0xffffffff000f7802 */ /* 0x000fce0000000f00 */
[----:B-1---5:R-:W-:Y:S05]  /*7db0*/  WARPSYNC.COLLECTIVE R15, `(.L_x_136) ;  /* 0x000000000f0c7348 */ /* 0x022fea0003c00000 */
[----:B------:R-:W-:Y:S02]  /*7dc0*/  ELECT P6, UR79, PT ;  /* 0x00000000004f782f */ /* 0x000fe400038c0000 */
[----:B------:R-:W-:Y:S01]  /*7dd0*/  MOV R14, UR79 ;  /* 0x0000004f000e7c02 */ /* 0x000fe20008000f00 */
[----:B-1---5:R-:W-:Y:S10]  /*7de0*/  ENDCOLLECTIVE ;  /* 0x000000000000791b */ /* 0x022ff40003800000 */
.L_x_136:
[----:B------:R-:W-:Y:S05]  /*7df0*/  BSYNC B0 ;  /* 0x0000000000007941 */ /* 0x000fea0003800000 */
.L_x_135:
[----:B------:R-:W-:Y:S05]  /*7e00*/  BRA `(.L_x_137) ;  /* 0xffffffb000787947 */ /* 0x000fea000383ffff */
.L_x_65:
[----:B-1----:R-:W-:-:S04]  /*7e10*/  MOV R2, UR6 ;  /* 0x0000000600027c02 */ /* 0x002fc80008000f00 */
[----:B------:R1:W2:Y:S03]  /*7e20*/  SYNCS.PHASECHK.TRANS64.TRYWAIT P0, [R2+URZ+0x8], R3 ;  /* 0x00000803020075a7 */ /* 0x0002a600080011ff */
[----:B--2---:R-:W-:Y:S05]  /*7e30*/  @!P0 NANOSLEEP.SYNCS 0x989680 ;  /* 0x009896800000895d */ /* 0x004fea0003900000 */
[----:B------:R-:W2:Y:S02]  /*7e40*/  @!P0 SYNCS.PHASECHK.TRANS64 P0, [R2+URZ+0x8], R3 ;  /* 0x00000803020085a7 */ /* 0x000ea400080010ff */
[----:B--2---:R-:W-:Y:S05]  /*7e50*/  @!P0 BRA `(.L_x_65) ;  /* 0xfffffffc00ec8947 */ /* 0x004fea000383ffff */
[----:B------:R-:W-:Y:S05]  /*7e60*/  BRA `(.L_x_64) ;  /* 0xffffffb0007c7947 */ /* 0x000fea000383ffff */
.L_x_66:
[----:B-1----:R1:W2:Y:S02]  /*7e70*/  SYNCS.PHASECHK.TRANS64.TRYWAIT P0, [R0+URZ+0x60], R5 ;  /* 0x00006005000075a7 */ /* 0x0022a400080011ff */
[----:B--2---:R-:W-:Y:S05]  /*7e80*/  @!P0 NANOSLEEP.SYNCS 0x989680 ;  /* 0x009896800000895d */ /* 0x004fea0003900000 */
[----:B------:R-:W2:Y:S02]  /*7e90*/  @!P0 SYNCS.PHASECHK.TRANS64 P0, [R0+URZ+0x60], R5 ;  /* 0x00006005000085a7 */ /* 0x000ea400080010ff */
[----:B--2---:R-:W-:Y:S05]  /*7ea0*/  @!P0 BRA `(.L_x_66) ;  /* 0xfffffffc00f08947 */ /* 0x004fea000383ffff */
[----:B------:R-:W-:Y:S05]  /*7eb0*/  BRA `(.L_x_138) ;  /* 0xffffffb400687947 */ /* 0x000fea000383ffff */
.L_x_68:
[----:B------:R-:W-:-:S07]  /*7ec0*/  MOV R0, UR9 ;  /* 0x0000000900007c02 */ /* 0x000fce0008000f00 */
.L_x_139:
[----:B-1----:R1:W2:Y:S02]  /*7ed0*/  SYNCS.PHASECHK.TRANS64.TRYWAIT P0, [R0+URZ+0xa0], R5 ;  /* 0x0000a005000075a7 */ /* 0x0022a400080011ff */
[----:B--2---:R-:W-:Y:S05]  /*7ee0*/  @!P0 NANOSLEEP.SYNCS 0x989680 ;  /* 0x009896800000895d */ /* 0x004fea0003900000 */
[----:B------:R-:W2:Y:S02]  /*7ef0*/  @!P0 SYNCS.PHASECHK.TRANS64 P0, [R0+URZ+0xa0], R5 ;  /* 0x0000a005000085a7 */ /* 0x000ea400080010ff */
[----:B--2---:R-:W-:Y:S05]  /*7f00*/  @!P0 BRA `(.L_x_139) ;  /* 0xfffffffc00f08947 */ /* 0x004fea000383ffff */
[----:B------:R-:W-:Y:S05]  /*7f10*/  BRA `(.L_x_140) ;  /* 0xffffffb400b47947 */ /* 0x000fea000383ffff */
.L_x_71:
[----:B------:R-:W-:Y:S07]  /*7f20*/  MOV R0, UR8 ;  /* 0x0000000800007c02 */ /* 0x000fee0008000f00 */
.L_x_141:
[----:B-1----:R1:W2:Y:S02]  /*7f30*/  SYNCS.PHASECHK.TRANS64.TRYWAIT P0, [R0+URZ], R5 ;  /* 0x00000005000075a7 */ /* 0x0022a400080011ff */
[----:B--2---:R-:W-:Y:S05]  /*7f40*/  @!P0 NANOSLEEP.SYNCS 0x989680 ;  /* 0x009896800000895d */ /* 0x004fea0003900000 */
[----:B------:R-:W2:Y:S02]  /*7f50*/  @!P0 SYNCS.PHASECHK.TRANS64 P0, [R0+URZ], R5 ;  /* 0x00000005000085a7 */ /* 0x000ea400080010ff */
[----:B--2---:R-:W-:Y:S05]  /*7f60*/  @!P0 BRA `(.L_x_141) ;  /* 0xfffffffc00f08947 */ /* 0x004fea000383ffff */
[----:B------:R-:W-:Y:S05]  /*7f70*/  BRA `(.L_x_70) ;  /* 0xffffffb400c87947 */ /* 0x000fea000383ffff */
.L_x_75:
[----:B-1----:R-:W-:-:S07]  /*7f80*/  MOV R0, UR8 ;  /* 0x0000000800007c02 */ /* 0x002fce0008000f00 */
.L_x_142:
[----:B-1----:R1:W2:Y:S02]  /*7f90*/  SYNCS.PHASECHK.TRANS64.TRYWAIT P0, [R0+URZ], R3 ;  /* 0x00000003000075a7 */ /* 0x0022a400080011ff */
[----:B--2---:R-:W-:Y:S05]  /*7fa0*/  @!P0 NANOSLEEP.SYNCS 0x989680 ;  /* 0x009896800000895d */ /* 0x004fea0003900000 */
[----:B------:R-:W2:Y:S02]  /*7fb0*/  @!P0 SYNCS.PHASECHK.TRANS64 P0, [R0+URZ], R3 ;  /* 0x00000003000085a7 */ /* 0x000ea400080010ff */
[----:B--2---:R-:W-:Y:S05]  /*7fc0*/  @!P0 BRA `(.L_x_142) ;  /* 0xfffffffc00f08947 */ /* 0x004fea000383ffff */
[----:B------:R-:W-:Y:S05]  /*7fd0*/  BRA `(.L_x_143) ;  /* 0xffffffb800bc7947 */ /* 0x000fea000383ffff */
.L_x_76:
[----:B------:R-:W-:-:S07]  /*7fe0*/  MOV R0, UR8 ;  /* 0x0000000800007c02 */ /* 0x000fce0008000f00 */
.L_x_144:
[----:B-1----:R1:W2:Y:S02]  /*7ff0*/  SYNCS.PHASECHK.TRANS64.TRYWAIT P0, [R0+URZ], R3 ;  /* 0x00000003000075a7 */ /* 0x0022a400080011ff */
[----:B--2---:R-:W-:Y:S05]  /*8000*/  @!P0 NANOSLEEP.SYNCS 0x989680 ;  /* 0x009896800000895d */ /* 0x004fea0003900000 */
[----:B------:R-:W2:Y:S02]  /*8010*/  @!P0 SYNCS.PHASECHK.TRANS64 P0, [R0+URZ], R3 ;  /* 0x00000003000085a7 */ /* 0x000ea400080010ff */
[----:B--2---:R-:W-:Y:S05]  /*8020*/  @!P0 BRA `(.L_x_144) ;  /* 0xfffffffc00f08947 */ /* 0x004fea000383ffff */
[----:B------:R-:W-:Y:S05]  /*8030*/  BRA `(.L_x_145) ;  /* 0xffffffb800c87947 */ /* 0x000fea000383ffff */
.L_x_77:
[----:B------:R-:W-:-:S07]  /*8040*/  MOV R0, UR8 ;  /* 0x0000000800007c02 */ /* 0x000fce0008000f00 */
.L_x_146:
[----:B-1----:R1:W2:Y:S02]  /*8050*/  SYNCS.PHASECHK.TRANS64.TRYWAIT P0, [R0+URZ], R3 ;  /* 0x00000003000075a7 */ /* 0x0022a400080011ff */
[----:B--2---:R-:W-:Y:S05]  /*8060*/  @!P0 NANOSLEEP.SYNCS 0x989680 ;  /* 0x009896800000895d */ /* 0x004fea0003900000 */
[----:B------:R-:W2:Y:S02]  /*8070*/  @!P0 SYNCS.PHASECHK.TRANS64 P0, [R0+URZ], R3 ;  /* 0x00000003000085a7 */ /* 0x000ea400080010ff */
[----:B--2---:R-:W-:Y:S05]  /*8080*/  @!P0 BRA `(.L_x_146) ;  /* 0xfffffffc00f08947 */ /* 0x004fea000383ffff */
[----:B------:R-:W-:Y:S05]  /*8090*/  BRA `(.L_x_147) ;  /* 0xffffffb800d47947 */ /* 0x000fea000383ffff */
.L_x_80:
[----:B------:R-:W-:-:S07]  /*80a0*/  MOV R0, UR7 ;  /* 0x0000000700007c02 */ /* 0x000fce0008000f00 */
.L_x_148:
[----:B-1----:R1:W2:Y:S02]  /*80b0*/  SYNCS.PHASECHK.TRANS64.TRYWAIT P1, [R0+URZ+0xe0], R3 ;  /* 0x0000e003000075a7 */ /* 0x0022a400080211ff */
[----:B--2---:R-:W-:Y:S05]  /*80c0*/  @!P1 NANOSLEEP.SYNCS 0x989680 ;  /* 0x009896800000995d */ /* 0x004fea0003900000 */
[----:B------:R-:W2:Y:S02]  /*80d0*/  @!P1 SYNCS.PHASECHK.TRANS64 P1, [R0+URZ+0xe0], R3 ;  /* 0x0000e003000095a7 */ /* 0x000ea400080210ff */
[----:B--2---:R-:W-:Y:S05]  /*80e0*/  @!P1 BRA `(.L_x_148) ;  /* 0xfffffffc00f09947 */ /* 0x004fea000383ffff */
[----:B------:R-:W-:Y:S05]  /*80f0*/  BRA `(.L_x_149) ;  /* 0xffffffbc00207947 */ /* 0x000fea000383ffff */
.L_x_85:
[----:B--2---:R2:W4:Y:S02]  /*8100*/  SYNCS.PHASECHK.TRANS64.TRYWAIT P0, [R0+URZ+0x60], R3 ;  /* 0x00006003000075a7 */ /* 0x00452400080011ff */
[----:B----4-:R-:W-:Y:S05]  /*8110*/  @!P0 NANOSLEEP.SYNCS 0x989680 ;  /* 0x009896800000895d */ /* 0x010fea0003900000 */
[----:B------:R-:W4:Y:S02]  /*8120*/  @!P0 SYNCS.PHASECHK.TRANS64 P0, [R0+URZ+0x60], R3 ;  /* 0x00006003000085a7 */ /* 0x000f2400080010ff */
[----:B----4-:R-:W-:Y:S05]  /*8130*/  @!P0 BRA `(.L_x_85) ;  /* 0xfffffffc00f08947 */ /* 0x010fea000383ffff */
[----:B------:R-:W-:Y:S05]  /*8140*/  BRA `(.L_x_150) ;  /* 0xffffffc0002c7947 */ /* 0x000fea000383ffff */
.L_x_88:
[----:B------:R-:W-:Y:S07]  /*8150*/  MOV R0, UR7 ;  /* 0x0000000700007c02 */ /* 0x000fee0008000f00 */
.L_x_151:
[----:B--2---:R2:W4:Y:S02]  /*8160*/  SYNCS.PHASECHK.TRANS64.TRYWAIT P0, [R0+URZ+0x58], R3 ;  /* 0x00005803000075a7 */ /* 0x00452400080011ff */
[----:B----4-:R-:W-:Y:S05]  /*8170*/  @!P0 NANOSLEEP.SYNCS 0x989680 ;  /* 0x009896800000895d */ /* 0x010fea0003900000 */
[----:B------:R-:W4:Y:S02]  /*8180*/  @!P0 SYNCS.PHASECHK.TRANS64 P0, [R0+URZ+0x58], R3 ;  /* 0x00005803000085a7 */ /* 0x000f2400080010ff */
[----:B----4-:R-:W-:Y:S05]  /*8190*/  @!P0 BRA `(.L_x_151) ;  /* 0xfffffffc00f08947 */ /* 0x010fea000383ffff */
[----:B------:R-:W-:Y:S05]  /*81a0*/  BRA `(.L_x_87) ;  /* 0xffffffc4000c7947 */ /* 0x000fea000383ffff */
.L_x_91:
[----:B--2---:R-:W-:Y:S07]  /*81b0*/  MOV R3, UR7 ;  /* 0x0000000700037c02 */ /* 0x004fee0008000f00 */
.L_x_152:
[----:B-1----:R1:W2:Y:S02]  /*81c0*/  SYNCS.PHASECHK.TRANS64.TRYWAIT P0, [R3+URZ+0x40], R12 ;  /* 0x0000400c030075a7 */ /* 0x0022a400080011ff */
[----:B--2---:R-:W-:Y:S05]  /*81d0*/  @!P0 NANOSLEEP.SYNCS 0x989680 ;  /* 0x009896800000895d */ /* 0x004fea0003900000 */
[----:B------:R-:W2:Y:S02]  /*81e0*/  @!P0 SYNCS.PHASECHK.TRANS64 P0, [R3+URZ+0x40], R12 ;  /* 0x0000400c030085a7 */ /* 0x000ea400080010ff */
[----:B--2---:R-:W-:Y:S05]  /*81f0*/  @!P0 BRA `(.L_x_152) ;  /* 0xfffffffc00f08947 */ /* 0x004fea000383ffff */
[----:B------:R-:W-:Y:S05]  /*8200*/  BRA `(.L_x_153) ;  /* 0xffffffc400847947 */ /* 0x000fea000383ffff */
.L_x_92:
[----:B------:R-:W-:Y:S07]  /*8210*/  MOV R3, UR7 ;  /* 0x0000000700037c02 */ /* 0x000fee0008000f00 */
.L_x_154:
[----:B-1----:R1:W2:Y:S02]  /*8220*/  SYNCS.PHASECHK.TRANS64.TRYWAIT P0, [R3+URZ+0x48], R12 ;  /* 0x0000480c030075a7 */ /* 0x0022a400080011ff */
[----:B--2---:R-:W-:Y:S05]  /*8230*/  @!P0 NANOSLEEP.SYNCS 0x989680 ;  /* 0x009896800000895d */ /* 0x004fea0003900000 */
[----:B------:R-:W2:Y:S02]  /*8240*/  @!P0 SYNCS.PHASECHK.TRANS64 P0, [R3+URZ+0x48], R12 ;  /* 0x0000480c030085a7 */ /* 0x000ea400080010ff */
[----:B--2---:R-:W-:Y:S05]  /*8250*/  @!P0 BRA `(.L_x_154) ;  /* 0xfffffffc00f08947 */ /* 0x004fea000383ffff */
[----:B------:R-:W-:Y:S05]  /*8260*/  BRA `(.L_x_155) ;  /* 0xffffffc8001c7947 */ /* 0x000fea000383ffff */
.L_x_94:
[----:B------:R-:W-:-:S07]  /*8270*/  MOV R0, UR7 ;  /* 0x0000000700007c02 */ /* 0x000fce0008000f00 */
.L_x_156:
[----:B-1----:R1:W4:Y:S02]  /*8280*/  SYNCS.PHASECHK.TRANS64.TRYWAIT P0, [R0+URZ+0x40], R3 ;  /* 0x00004003000075a7 */ /* 0x00232400080011ff */
[----:B----4-:R-:W-:Y:S05]  /*8290*/  @!P0 NANOSLEEP.SYNCS 0x989680 ;  /* 0x009896800000895d */ /* 0x010fea0003900000 */
[----:B------:R-:W4:Y:S02]  /*82a0*/  @!P0 SYNCS.PHASECHK.TRANS64 P0, [R0+URZ+0x40], R3 ;  /* 0x00004003000085a7 */ /* 0x000f2400080010ff */
[----:B----4-:R-:W-:Y:S05]  /*82b0*/  @!P0 BRA `(.L_x_156) ;  /* 0xfffffffc00f08947 */ /* 0x010fea000383ffff */
[----:B------:R-:W-:Y:S05]  /*82c0*/  BRA `(.L_x_157) ;  /* 0xffffffc800a47947 */ /* 0x000fea000383ffff */
.L_x_96:
[----:B--2---:R2:W3:Y:S02]  /*82d0*/  SYNCS.PHASECHK.TRANS64.TRYWAIT P0, [R0+URZ+0x60], R3 ;  /* 0x00006003000075a7 */ /* 0x0044e400080011ff */
[----:B---3--:R-:W-:Y:S05]  /*82e0*/  @!P0 NANOSLEEP.SYNCS 0x989680 ;  /* 0x009896800000895d */ /* 0x008fea0003900000 */
[----:B------:R-:W3:Y:S02]  /*82f0*/  @!P0 SYNCS.PHASECHK.TRANS64 P0, [R0+URZ+0x60], R3 ;  /* 0x00006003000085a7 */ /* 0x000ee400080010ff */
[----:B---3--:R-:W-:Y:S05]  /*8300*/  @!P0 BRA `(.L_x_96) ;  /* 0xfffffffc00f08947 */ /* 0x008fea000383ffff */
[----:B------:R-:W-:Y:S05]  /*8310*/  BRA `(.L_x_158) ;  /* 0xffffffcc00707947 */ /* 0x000fea000383ffff */
.L_x_107:
[----:B-1----:R1:W3:Y:S02]  /*8320*/  SYNCS.PHASECHK.TRANS64.TRYWAIT P1, [R3+URZ+0x30], R0 ;  /* 0x00003000030075a7 */ /* 0x0022e400080211ff */
[----:B---3--:R-:W-:Y:S05]  /*8330*/  @!P1 NANOSLEEP.SYNCS 0x989680 ;  /* 0x009896800000995d */ /* 0x008fea0003900000 */
[----:B------:R-:W3:Y:S02]  /*8340*/  @!P1 SYNCS.PHASECHK.TRANS64 P1, [R3+URZ+0x30], R0 ;  /* 0x00003000030095a7 */ /* 0x000ee400080210ff */
[----:B---3--:R-:W-:Y:S05]  /*8350*/  @!P1 BRA `(.L_x_107) ;  /* 0xfffffffc00f09947 */ /* 0x008fea000383ffff */
[----:B------:R-:W-:Y:S05]  /*8360*/  BRA `(.L_x_106) ;  /* 0xffffffd800807947 */ /* 0x000fea000383ffff */
.L_x_109:
[----:B---3--:R3:W4:Y:S02]  /*8370*/  SYNCS.PHASECHK.TRANS64.TRYWAIT P0, [R110+URZ+0x80], R5 ;  /* 0x000080056e0075a7 */ /* 0x00872400080011ff */
[----:B----4-:R-:W-:Y:S05]  /*8380*/  @!P0 NANOSLEEP.SYNCS 0x989680 ;  /* 0x009896800000895d */ /* 0x010fea0003900000 */
[----:B------:R-:W4:Y:S02]  /*8390*/  @!P0 SYNCS.PHASECHK.TRANS64 P0, [R110+URZ+0x80], R5 ;  /* 0x000080056e0085a7 */ /* 0x000f2400080010ff */
[----:B----4-:R-:W-:Y:S05]  /*83a0*/  @!P0 BRA `(.L_x_109) ;  /* 0xfffffffc00f08947 */ /* 0x010fea000383ffff */
[----:B------:R-:W-:Y:S05]  /*83b0*/  BRA `(.L_x_108) ;  /* 0xffffffd800d47947 */ /* 0x000fea000383ffff */
.L_x_117:
[----:B--2---:R2:W3:Y:S02]  /*83c0*/  SYNCS.PHASECHK.TRANS64.TRYWAIT P0, [R75+URZ+0x30], R0 ;  /* 0x000030004b0075a7 */ /* 0x0044e400080011ff */
[----:B---3--:R-:W-:Y:S05]  /*83d0*/  @!P0 NANOSLEEP.SYNCS 0x989680 ;  /* 0x009896800000895d */ /* 0x008fea0003900000 */
[----:B------:R-:W3:Y:S02]  /*83e0*/  @!P0 SYNCS.PHASECHK.TRANS64 P0, [R75+URZ+0x30], R0 ;  /* 0x000030004b0085a7 */ /* 0x000ee400080010ff */
[----:B---3--:R-:W-:Y:S05]  /*83f0*/  @!P0 BRA `(.L_x_117) ;  /* 0xfffffffc00f08947 */ /* 0x008fea000383ffff */
[----:B------:R-:W-:Y:S05]  /*8400*/  BRA `(.L_x_116) ;  /* 0xffffffe400e07947 */ /* 0x000fea000383ffff */
        .weak           $__internal_0_$__cuda_sm10x_tcgen05_guardrail_trap_col_being_dealloced_not_returned_by_alloc
        .type           $__internal_0_$__cuda_sm10x_tcgen05_guardrail_trap_col_being_dealloced_not_returned_by_alloc,@function
        .size           $__internal_0_$__cuda_sm10x_tcgen05_guardrail_trap_col_being_dealloced_not_returned_by_alloc,($__internal_1_$__cuda_sm10x_tcgen05_guardrail_trap_phase_invalid_during_alloc - $__internal_0_$__cuda_sm10x_tcgen05_guardrail_trap_col_being_dealloced_not_returned_by_alloc)
$__internal_0_$__cuda_sm10x_tcgen05_guardrail_trap_col_being_dealloced_not_returned_by_alloc:
[----:B------:R-:W-:Y:S05]  /*8410*/  BPT.TRAP 0x1 ;  /* 0x000000040000795c */ /* 0x000fea0000300000 */
[----:B------:R-:W-:-:S04]  /*8420*/  HFMA2 R3, -RZ, RZ, 0, 0 ;  /* 0x00000000ff037431 */ /* 0x000fc800000001ff */
[----:B------:R-:W-:Y:S05]  /*8430*/  RET.REL.NODEC R2 `(_ZN7cutlass13device_kernelINS_4gemm6kernel13GemmUniversalIN4cute5tupleIJiiiiEEENS1_10collective13CollectiveMmaINS1_35MainloopSm100TmaUmmaWarpSpecializedILi3ELi2ELi4ENS5_IJNS4_1CILi2EEENSA_ILi1EEESC_EEEEENS5_IJNSA_ILi128EEESF_SF_EEEaNS5_IJlSC_lEEEaSH_NS4_8TiledMMAINS4_8MMA_AtomIJNS4_21SM100_MMA_S8_2x1SM_SSIaaiLi128ELi128ELNS4_4UMMA5MajorE0ELSM_0ELNSL_8SaturateE0EEEEEENS4_6LayoutINS5_IJSC_SC_SC_EEENS5_IJNSA_ILi0EEESS_SS_EEEEENS5_IJNS4_10UnderscoreESV_SV_EEEEENS4_18SM100_TMA_2SM_LOADENS4_14ComposedLayoutINS4_7SwizzleILi3ELi4ELi3EEENS4_18smem_ptr_flag_bitsILi8EEENSQ_INS5_IJNSA_ILi8EEESF_EEENS5_IJSF_SC_EEEEEEEvNS4_8identityESY_S18_vS19_EENS_8epilogue10collective18CollectiveEpilogueINS1B_23Sm100TmaWarpSpecializedILi2ELi2ELi32ELb0ELb0EEEJNS5_IJNSA_ILi64EEESF_SF_EEENS5_IJNSQ_IS1G_SC_EENSQ_INS5_IJNSA_ILi32EEESB_EEENS5_IJSC_S1G_EEEEEEEEaSH_aSH_NS1B_6fusion15FusionCallbacksIS1F_NS1O_17LinearCombinationIaiaiLNS_15FloatRoundStyleE2EEES1H_S1N_JEEENS4_5SM1004TMEM4LOAD26SM100_TMEM_LOAD_32dp32b32xENS4_13SM90_TMA_LOADENSZ_INS10_ILi1ELi4ELi3EEES13_NSQ_INS5_IJS14_S1J_EEENS5_IJS1J_SC_EEEEEEENS4_39AutoVectorizingCopyWithAssumedAlignmentILi128EEENS4_14SM90_TMA_STOREES23_S25_S25_EEEvvEEEEvNT_6ParamsE) ;  /* 0xffffff7802f07950 */ /* 0x000fea0003c3ffff */
        .weak           $__internal_1_$__cuda_sm10x_tcgen05_guardrail_trap_phase_invalid_during_alloc
        .type           $__internal_1_$__cuda_sm10x_tcgen05_guardrail_trap_phase_invalid_during_alloc,@function
        .size           $__internal_1_$__cuda_sm10x_tcgen05_guardrail_trap_phase_invalid_during_alloc,($__internal_2_$__cuda_sm10x_tcgen05_guardrail_trap_unallocated_columns_being_dealloced - $__internal_1_$__cuda_sm10x_tcgen05_guardrail_trap_phase_invalid_during_alloc)
$__internal_1_$__cuda_sm10x_tcgen05_guardrail_trap_phase_invalid_during_alloc:
[----:B------:R-:W-:Y:S05]  /*8440*/  BPT.TRAP 0x1 ;  /* 0x000000040000795c */ /* 0x000fea0000300000 */
[----:B------:R-:W-:-:S04]  /*8450*/  MOV R3, 0x0 ;  /* 0x0000000000037802 */ /* 0x000fc80000000f00 */
[----:B------:R-:W-:Y:S05]  /*8460*/  RET.REL.NODEC R2 `(_ZN7cutlass13device_kernelINS_4gemm6kernel13GemmUniversalIN4cute5tupleIJiiiiEEENS1_10collective13CollectiveMmaINS1_35MainloopSm100TmaUmmaWarpSpecializedILi3ELi2ELi4ENS5_IJNS4_1CILi2EEENSA_ILi1EEESC_EEEEENS5_IJNSA_ILi128EEESF_SF_EEEaNS5_IJlSC_lEEEaSH_NS4_8TiledMMAINS4_8MMA_AtomIJNS4_21SM100_MMA_S8_2x1SM_SSIaaiLi128ELi128ELNS4_4UMMA5MajorE0ELSM_0ELNSL_8SaturateE0EEEEEENS4_6LayoutINS5_IJSC_SC_SC_EEENS5_IJNSA_ILi0EEESS_SS_EEEEENS5_IJNS4_10UnderscoreESV_SV_EEEEENS4_18SM100_TMA_2SM_LOADENS4_14ComposedLayoutINS4_7SwizzleILi3ELi4ELi3EEENS4_18smem_ptr_flag_bitsILi8EEENSQ_INS5_IJNSA_ILi8EEESF_EEENS5_IJSF_SC_EEEEEEEvNS4_8identityESY_S18_vS19_EENS_8epilogue10collective18CollectiveEpilogueINS1B_23Sm100TmaWarpSpecializedILi2ELi2ELi32ELb0ELb0EEEJNS5_IJNSA_ILi64EEESF_SF_EEENS5_IJNSQ_IS1G_SC_EENSQ_INS5_IJNSA_ILi32EEESB_EEENS5_IJSC_S1G_EEEEEEEEaSH_aSH_NS1B_6fusion15FusionCallbacksIS1F_NS1O_17LinearCombinationIaiaiLNS_15FloatRoundStyleE2EEES1H_S1N_JEEENS4_5SM1004TMEM4LOAD26SM100_TMEM_LOAD_32dp32b32xENS4_13SM90_TMA_LOADENSZ_INS10_ILi1ELi4ELi3EEES13_NSQ_INS5_IJS14_S1J_EEENS5_IJS1J_SC_EEEEEEENS4_39AutoVectorizingCopyWithAssumedAlignmentILi128EEENS4_14SM90_TMA_STOREES23_S25_S25_EEEvvEEEEvNT_6ParamsE) ;  /* 0xffffff7802e47950 */ /* 0x000fea0003c3ffff */
        .weak           $__internal_2_$__cuda_sm10x_tcgen05_guardrail_trap_unallocated_columns_being_dealloced
        .type           $__internal_2_$__cuda_sm10x_tcgen05_guardrail_trap_unallocated_columns_being_dealloced,@function
        .size           $__internal_2_$__cuda_sm10x_tcgen05_guardrail_trap_unallocated_columns_being_dealloced,(.L_x_160 - $__internal_2_$__cuda_sm10x_tcgen05_guardrail_trap_unallocated_columns_being_dealloced)
$__internal_2_$__cuda_sm10x_tcgen05_guardrail_trap_unallocated_columns_being_dealloced:
[----:B------:R-:W-:Y:S05]  /*8470*/  BPT.TRAP 0x1 ;  /* 0x000000040000795c */ /* 0x000fea0000300000 */
[----:B------:R-:W-:-:S04]  /*8480*/  HFMA2 R3, -RZ, RZ, 0, 0 ;  /* 0x00000000ff037431 */ /* 0x000fc800000001ff */
[----:B------:R-:W-:Y:S05]  /*8490*/  RET.REL.NODEC R2 `(_ZN7cutlass13device_kernelINS_4gemm6kernel13GemmUniversalIN4cute5tupleIJiiiiEEENS1_10collective13CollectiveMmaINS1_35MainloopSm100TmaUmmaWarpSpecializedILi3ELi2ELi4ENS5_IJNS4_1CILi2EEENSA_ILi1EEESC_EEEEENS5_IJNSA_ILi128EEESF_SF_EEEaNS5_IJlSC_lEEEaSH_NS4_8TiledMMAINS4_8MMA_AtomIJNS4_21SM100_MMA_S8_2x1SM_SSIaaiLi128ELi128ELNS4_4UMMA5MajorE0ELSM_0ELNSL_8SaturateE0EEEEEENS4_6LayoutINS5_IJSC_SC_SC_EEENS5_IJNSA_ILi0EEESS_SS_EEEEENS5_IJNS4_10UnderscoreESV_SV_EEEEENS4_18SM100_TMA_2SM_LOADENS4_14ComposedLayoutINS4_7SwizzleILi3ELi4ELi3EEENS4_18smem_ptr_flag_bitsILi8EEENSQ_INS5_IJNSA_ILi8EEESF_EEENS5_IJSF_SC_EEEEEEEvNS4_8identityESY_S18_vS19_EENS_8epilogue10collective18CollectiveEpilogueINS1B_23Sm100TmaWarpSpecializedILi2ELi2ELi32ELb0ELb0EEEJNS5_IJNSA_ILi64EEESF_SF_EEENS5_IJNSQ_IS1G_SC_EENSQ_INS5_IJNSA_ILi32EEESB_EEENS5_IJSC_S1G_EEEEEEEEaSH_aSH_NS1B_6fusion15FusionCallbacksIS1F_NS1O_17LinearCombinationIaiaiLNS_15FloatRoundStyleE2EEES1H_S1N_JEEENS4_5SM1004TMEM4LOAD26SM100_TMEM_LOAD_32dp32b32xENS4_13SM90_TMA_LOADENSZ_INS10_ILi1ELi4ELi3EEES13_NSQ_INS5_IJS14_S1J_EEENS5_IJS1J_SC_EEEEEEENS4_39AutoVectorizingCopyWithAssumedAlignmentILi128EEENS4_14SM90_TMA_STOREES23_S25_S25_EEEvvEEEEvNT_6ParamsE) ;  /* 0xffffff7802d87950 */ /* 0x000fea0003c3ffff */
.L_x_159:
[----:B------:R-:W-:-:S00]  /*84a0*/  BRA `(.L_x_159) ;  /* 0xfffffffc00fc7947 */ /* 0x000fc0000383ffff */
[----:B------:R-:W-:-:S00]  /*84b0*/  NOP ;  /* 0x0000000000007918 */ /* 0x000fc00000000000 */
        /* <DEDUP_REMOVED lines=12> */
.L_x_160:


//--------------------- .nv.global.init           --------------------------
	.section	.nv.global.init,"aw",@progbits
.nv.global.init:
	.type		$str$27,@object
	.size		$str$27,($str$28 - $str$27)
$str$27:
        /*0000*/ 	.byte	0x28, 0x61, 0x64, 0x64, 0x72, 0x65, 0x73, 0x73, 0x20, 0x26, 0x20, 0x6d, 0x61, 0x73, 0x6b, 0x29
        /*0010*/ 	.byte	0x20, 0x3d, 0x3d, 0x20, 0x30, 0x00
	.type		$str$28,@object
	.size		$str$28,($str$26 - $str$28)
$str$28:
        /*0016*/ 	.byte	0x2f, 0x74, 0x6d, 0x70, 0x2f, 0x63, 0x75, 0x74, 0x6c, 0x61, 0x73, 0x73, 0x5f, 0x73, 0x77, 0x65
        /*0026*/ 	.byte	0x65, 0x70, 0x5f, 0x73, 0x72, 0x63, 0x2f, 0x69, 0x6e, 0x63, 0x6c, 0x75, 0x64, 0x65, 0x2f, 0x63
        /*0036*/ 	.byte	0x75, 0x74, 0x65, 0x2f, 0x70, 0x6f, 0x69, 0x6e, 0x74, 0x65, 0x72, 0x5f, 0x66, 0x6c, 0x61, 0x67
        /*0046*/ 	.byte	0x67, 0x65, 0x64, 0x2e, 0x68, 0x70, 0x70, 0x00
	.type		$str$26,@object
	.size		$str$26,($str$25 - $str$26)
$str$26:
        /*004e*/ 	.byte	0x2f, 0x74, 0x6d, 0x70, 0x2f, 0x63, 0x75, 0x74, 0x6c, 0x61, 0x73, 0x73, 0x5f, 0x73, 0x77, 0x65
        /*005e*/ 	.byte	0x65, 0x70, 0x5f, 0x73, 0x72, 0x63, 0x2f, 0x69, 0x6e, 0x63, 0x6c, 0x75, 0x64, 0x65, 0x2f, 0x63
        /*006e*/ 	.byte	0x75, 0x74, 0x65, 0x2f, 0x61, 0x74, 0x6f, 0x6d, 0x2f, 0x63, 0x6f, 0x70, 0x79, 0x5f, 0x74, 0x72
        /*007e*/ 	.byte	0x61, 0x69, 0x74, 0x73, 0x5f, 0x73, 0x6d, 0x31, 0x30, 0x30, 0x2e, 0x68, 0x70, 0x70, 0x00
	.type		$str$25,@object
	.size		$str$25,(__unnamed_1 - $str$25)
$str$25:
        /*008d*/ 	.byte	0x28, 0x28, 0x75, 0x69, 0x6e, 0x74, 0x33, 0x32, 0x5f, 0x74, 0x28, 0x74, 0x68, 0x72, 0x65, 0x61
        /*009d*/ 	.byte	0x64, 0x49, 0x64, 0x78, 0x2e, 0x78, 0x29, 0x20, 0x2f, 0x20, 0x33, 0x32, 0x29, 0x20, 0x25, 0x20
        /*00ad*/ 	.byte	0x34, 0x29, 0x20, 0x3d, 0x3d, 0x20, 0x28, 0x28, 0x28, 0x74, 0x6d, 0x65, 0x6d, 0x5f, 0x61, 0x64
        /*00bd*/ 	.byte	0x64, 0x72, 0x20, 0x3e, 0x3e, 0x20, 0x31, 0x36, 0x29, 0x20, 0x2f, 0x20, 0x33, 0x32, 0x29, 0x20
        /*00cd*/ 	.byte	0x25, 0x20, 0x34, 0x29, 0x00
	.type		__unnamed_1,@object
	.size		__unnamed_1,(__unnamed_2 - __unnamed_1)
__unnamed_1:
        /*00d2*/ 	.byte	0x61, 0x75, 0x74, 0x6f, 0x20, 0x63, 0x75, 0x74, 0x65, 0x3a, 0x3a, 0x61, 0x73, 0x5f, 0x70, 0x6f
        /* <DEDUP_REMOVED lines=24> */
        /*0262*/ 	.byte	0x3e, 0x3e, 0x5d, 0x00
	.type		__unnamed_2,@object
	.size		__unnamed_2,(.L_2 - __unnamed_2)
__unnamed_2:
        /* <DEDUP_REMOVED lines=41> */
.L_2:


//--------------------- .nv.shared._ZN7cutlass13device_kernelINS_4gemm6kernel13GemmUniversalIN4cute5tupleIJiiiiEEENS1_10collective13CollectiveMmaINS1_35MainloopSm100TmaUmmaWarpSpecializedILi3ELi2ELi4ENS5_IJNS4_1CILi2EEENSA_ILi1EEESC_EEEEENS5_IJNSA_ILi128EEESF_SF_EEEaNS5_IJlSC_lEEEaSH_NS4_8TiledMMAINS4_8MMA_AtomIJNS4_21SM100_MMA_S8_2x1SM_SSIaaiLi128ELi128ELNS4_4UMMA5MajorE0ELSM_0ELNSL_8SaturateE0EEEEEENS4_6LayoutINS5_IJSC_SC_SC_EEENS5_IJNSA_ILi0EEESS_SS_EEEEENS5_IJNS4_10UnderscoreESV_SV_EEEEENS4_18SM100_TMA_2SM_LOADENS4_14ComposedLayoutINS4_7SwizzleILi3ELi4ELi3EEENS4_18smem_ptr_flag_bitsILi8EEENSQ_INS5_IJNSA_ILi8EEESF_EEENS5_IJSF_SC_EEEEEEEvNS4_8identityESY_S18_vS19_EENS_8epilogue10collective18CollectiveEpilogueINS1B_23Sm100TmaWarpSpecializedILi2ELi2ELi32ELb0ELb0EEEJNS5_IJNSA_ILi64EEESF_SF_EEENS5_IJNSQ_IS1G_SC_EENSQ_INS5_IJNSA_ILi32EEESB_EEENS5_IJSC_S1G_EEEEEEEEaSH_aSH_NS1B_6fusion15FusionCallbacksIS1F_NS1O_17LinearCombinationIaiaiLNS_15FloatRoundStyleE2EEES1H_S1N_JEEENS4_5SM1004TMEM4LOAD26SM100_TMEM_LOAD_32dp32b32xENS4_13SM90_TMA_LOADENSZ_INS10_ILi1ELi4ELi3EEES13_NSQ_INS5_IJS14_S1J_EEENS5_IJS1J_SC_EEEEEEENS4_39AutoVectorizingCopyWithAssumedAlignmentILi128EEENS4_14SM90_TMA_STOREES23_S25_S25_EEEvvEEEEvNT_6ParamsE --------------------------
	.section	.nv.shared._ZN7cutlass13device_kernelINS_4gemm6kernel13GemmUniversalIN4cute5tupleIJiiiiEEENS1_10collective13CollectiveMmaINS1_35MainloopSm100TmaUmmaWarpSpecializedILi3ELi2ELi4ENS5_IJNS4_1CILi2EEENSA_ILi1EEESC_EEEEENS5_IJNSA_ILi128EEESF_SF_EEEaNS5_IJlSC_lEEEaSH_NS4_8TiledMMAINS4_8MMA_AtomIJNS4_21SM100_MMA_S8_2x1SM_SSIaaiLi128ELi128ELNS4_4UMMA5MajorE0ELSM_0ELNSL_8SaturateE0EEEEEENS4_6LayoutINS5_IJSC_SC_SC_EEENS5_IJNSA_ILi0EEESS_SS_EEEEENS5_IJNS4_10UnderscoreESV_SV_EEEEENS4_18SM100_TMA_2SM_LOADENS4_14ComposedLayoutINS4_7SwizzleILi3ELi4ELi3EEENS4_18smem_ptr_flag_bitsILi8EEENSQ_INS5_IJNSA_ILi8EEESF_EEENS5_IJSF_SC_EEEEEEEvNS4_8identityESY_S18_vS19_EENS_8epilogue10collective18CollectiveEpilogueINS1B_23Sm100TmaWarpSpecializedILi2ELi2ELi32ELb0ELb0EEEJNS5_IJNSA_ILi64EEESF_SF_EEENS5_IJNSQ_IS1G_SC_EENSQ_INS5_IJNSA_ILi32EEESB_EEENS5_IJSC_S1G_EEEEEEEEaSH_aSH_NS1B_6fusion15FusionCallbacksIS1F_NS1O_17LinearCombinationIaiaiLNS_15FloatRoundStyleE2EEES1H_S1N_JEEENS4_5SM1004TMEM4LOAD26SM100_TMEM_LOAD_32dp32b32xENS4_13SM90_TMA_LOADENSZ_INS10_ILi1ELi4ELi3EEES13_NSQ_INS5_IJS14_S1J_EEENS5_IJS1J_SC_EEEEEEENS4_39AutoVectorizingCopyWithAssumedAlignmentILi128EEENS4_14SM90_TMA_STOREES23_S25_S25_EEEvvEEEEvNT_6ParamsE,"aw",@nobits
	.sectionflags	@""
	.align	16
	.zero		1024


//--------------------- .nv.shared.reserved.0     --------------------------
	.section	.nv.shared.reserved.0,"aw",@nobits
	.weak		__nv_reservedSMEM_offset_0_alias
	.size		__nv_reservedSMEM_offset_0_alias, 0, 64
	.other		__nv_reservedSMEM_offset_0_alias,@"STO_CUDA_RESERVED_SHARED STV_DEFAULT"
__nv_reservedSMEM_offset_0_alias:
	.zero		0
.nv.shared.reserved.0:
	.zero		64
	.weak		__nv_reservedSMEM_tcgen05_partition
	.type		__nv_reservedSMEM_tcgen05_partition,@object
	.size		__nv_reservedSMEM_tcgen05_partition,(.L_0 - __nv_reservedSMEM_tcgen05_partition)
__nv_reservedSMEM_tcgen05_partition:
	.zero		32
.L_0:


//--------------------- .nv.global                --------------------------
	.section	.nv.global,"aw",@nobits
.nv.global:
	.type		_ZN40_INTERNAL_9d60f865_4_k_cu_8c789d93_103424cute1_E,@object
	.size		_ZN40_INTERNAL_9d60f865_4_k_cu_8c789d93_103424cute1_E,(_ZN40_INTERNAL_9d60f865_4_k_cu_8c789d93_103424cuda3std3__45__cpo6cbeginE - _ZN40_INTERNAL_9d60f865_4_k_cu_8c789d93_103424cute1_E)
_ZN40_INTERNAL_9d60f865_4_k_cu_8c789d93_103424cute1_E:
	.zero		1
	.type		_ZN40_INTERNAL_9d60f865_4_k_cu_8c789d93_103424cuda3std3__45__cpo6cbeginE,@object
	.size		_ZN40_INTERNAL_9d60f865_4_k_cu_8c789d93_103424cuda3std3__45__cpo6cbeginE,(_ZN40_INTERNAL_9d60f865_4_k_cu_8c789d93_103424cuda3std3__48in_placeE - _ZN40_INTERNAL_9d60f865_4_k_cu_8c789d93_103424cuda3std3__45__cpo6cbeginE)
_ZN40_INTERNAL_9d60f865_4_k_cu_8c789d93_103424cuda3std3__45__cpo6cbeginE:
	.zero		1
	.type		_ZN40_INTERNAL_9d60f865_4_k_cu_8c789d93_103424cuda3std3__48in_placeE,@object
	.size		_ZN40_INTERNAL_9d60f865_4_k_cu_8c789d93_103424cuda3std3__48in_placeE,(_ZN40_INTERNAL_9d60f865_4_k_cu_8c789d93_103424cuda3std6ranges3__45__cpo9iter_moveE - _ZN40_INTERNAL_9d60f865_4_k_cu_8c789d93_103424cuda3std3__48in_placeE)
_ZN40_INTERNAL_9d60f865_4_k_cu_8c789d93_103424cuda3std3__48in_placeE:
	.zero		1
	.type		_ZN40_INTERNAL_9d60f865_4_k_cu_8c789d93_103424cuda3std6ranges3__45__cpo9iter_moveE,@object
	.size		_ZN40_INTERNAL_9d60f865_4_k_cu_8c789d93_103424cuda3std6ranges3__45__cpo9iter_moveE,(_ZN40_INTERNAL_9d60f865_4_k_cu_8c789d93_103424cuda3std3__45__cpo5beginE - _ZN40_INTERNAL_9d60f865_4_k_cu_8c789d93_103424cuda3std6ranges3__45__cpo9iter_moveE)
_ZN40_INTERNAL_9d60f865_4_k_cu_8c789d93_103424cuda3std6ranges3__45__cpo9iter_moveE:
	.zero		1
	.type		_ZN40_INTERNAL_9d60f865_4_k_cu_8c789d93_103424cuda3std3__45__cpo5beginE,@object
	.size		_ZN40_INTERNAL_9d60f865_4_k_cu_8c789d93_103424cuda3std3__45__cpo5beginE,(_ZN40_INTERNAL_9d60f865_4_k_cu_8c789d93_103424cuda3std3__442_GLOBAL__N__9d60f865_4_k_cu_8c789d93_103426ignoreE - _ZN40_INTERNAL_9d60f865_4_k_cu_8c789d93_103424cuda3std3__45__cpo5beginE)
_ZN40_INTERNAL_9d60f865_4_k_cu_8c789d93_103424cuda3std3__45__cpo5beginE:
	.zero		1
	.type		_ZN40_INTERNAL_9d60f865_4_k_cu_8c789d93_103424cuda3std3__442_GLOBAL__N__9d60f865_4_k_cu_8c789d93_103426ignoreE,@object
	.size		_ZN40_INTERNAL_9d60f865_4_k_cu_8c789d93_103424cuda3std3__442_GLOBAL__N__9d60f865_4_k_cu_8c789d93_103426ignoreE,(_ZN40_INTERNAL_9d60f865_4_k_cu_8c789d93_103424cute7productE - _ZN40_INTERNAL_9d60f865_4_k_cu_8c789d93_103424cuda3std3__442_GLOBAL__N__9d60f865_4_k_cu_8c789d93_103426ignoreE)
_ZN40_INTERNAL_9d60f865_4_k_cu_8c789d93_103424cuda3std3__442_GLOBAL__N__9d60f865_4_k_cu_8c789d93_103426ignoreE:
	.zero		1
	.type		_ZN40_INTERNAL_9d60f865_4_k_cu_8c789d93_103424cute7productE,@object
	.size		_ZN40_INTERNAL_9d60f865_4_k_cu_8c789d93_103424cute7productE,(_ZN40_INTERNAL_9d60f865_4_k_cu_8c789d93_103424cuda3std3__45__cpo3endE - _ZN40_INTERNAL_9d60f865_4_k_cu_8c789d93_103424cute7productE)
_ZN40_INTERNAL_9d60f865_4_k_cu_8c789d93_103424cute7productE:
	.zero		1
	.type		_ZN40_INTERNAL_9d60f865_4_k_cu_8c789d93_103424cuda3std3__45__cpo3endE,@object
	.size		_ZN40_INTERNAL_9d60f865_4_k_cu_8c789d93_103424cuda3std3__45__cpo3endE,(_ZN40_INTERNAL_9d60f865_4_k_cu_8c789d93_103424cuda3std3__419piecewise_constructE - _ZN40_INTERNAL_9d60f865_4_k_cu_8c789d93_103424cuda3std3__45__cpo3endE)
_ZN40_INTERNAL_9d60f865_4_k_cu_8c789d93_103424cuda3std3__45__cpo3endE:
	.zero		1
	.type		_ZN40_INTERNAL_9d60f865_4_k_cu_8c789d93_103424cuda3std3__419piecewise_constructE,@object
	.size		_ZN40_INTERNAL_9d60f865_4_k_cu_8c789d93_103424cuda3std3__419piecewise_constructE,(_ZN40_INTERNAL_9d60f865_4_k_cu_8c789d93_103424cuda3std3__45__cpo4cendE - _ZN40_INTERNAL_9d60f865_4_k_cu_8c789d93_103424cuda3std3__419piecewise_constructE)
_ZN40_INTERNAL_9d60f865_4_k_cu_8c789d93_103424cuda3std3__419piecewise_constructE:
	.zero		1
	.type		_ZN40_INTERNAL_9d60f865_4_k_cu_8c789d93_103424cuda3std3__45__cpo4cendE,@object
	.size		_ZN40_INTERNAL_9d60f865_4_k_cu_8c789d93_103424cuda3std3__45__cpo4cendE,(_ZN40_INTERNAL_9d60f865_4_k_cu_8c789d93_103424cuda3std6ranges3__45__cpo4swapE - _ZN40_INTERNAL_9d60f865_4_k_cu_8c789d93_103424cuda3std3__45__cpo4cendE)
_ZN40_INTERNAL_9d60f865_4_k_cu_8c789d93_103424cuda3std3__45__cpo4cendE:
	.zero		1
	.type		_ZN40_INTERNAL_9d60f865_4_k_cu_8c789d93_103424cuda3std6ranges3__45__cpo4swapE,@object
	.size		_ZN40_INTERNAL_9d60f865_4_k_cu_8c789d93_103424cuda3std6ranges3__45__cpo4swapE,(.L_10 - _ZN40_INTERNAL_9d60f865_4_k_cu_8c789d93_103424cuda3std6ranges3__45__cpo4swapE)
_ZN40_INTERNAL_9d60f865_4_k_cu_8c789d93_103424cuda3std6ranges3__45__cpo4swapE:
	.zero		1
.L_10:


//--------------------- .nv.constant0._ZN7cutlass13device_kernelINS_4gemm6kernel13GemmUniversalIN4cute5tupleIJiiiiEEENS1_10collective13CollectiveMmaINS1_35MainloopSm100TmaUmmaWarpSpecializedILi3ELi2ELi4ENS5_IJNS4_1CILi2EEENSA_ILi1EEESC_EEEEENS5_IJNSA_ILi128EEESF_SF_EEEaNS5_IJlSC_lEEEaSH_NS4_8TiledMMAINS4_8MMA_AtomIJNS4_21SM100_MMA_S8_2x1SM_SSIaaiLi128ELi128ELNS4_4UMMA5MajorE0ELSM_0ELNSL_8SaturateE0EEEEEENS4_6LayoutINS5_IJSC_SC_SC_EEENS5_IJNSA_ILi0EEESS_SS_EEEEENS5_IJNS4_10UnderscoreESV_SV_EEEEENS4_18SM100_TMA_2SM_LOADENS4_14ComposedLayoutINS4_7SwizzleILi3ELi4ELi3EEENS4_18smem_ptr_flag_bitsILi8EEENSQ_INS5_IJNSA_ILi8EEESF_EEENS5_IJSF_SC_EEEEEEEvNS4_8identityESY_S18_vS19_EENS_8epilogue10collective18CollectiveEpilogueINS1B_23Sm100TmaWarpSpecializedILi2ELi2ELi32ELb0ELb0EEEJNS5_IJNSA_ILi64EEESF_SF_EEENS5_IJNSQ_IS1G_SC_EENSQ_INS5_IJNSA_ILi32EEESB_EEENS5_IJSC_S1G_EEEEEEEEaSH_aSH_NS1B_6fusion15FusionCallbacksIS1F_NS1O_17LinearCombinationIaiaiLNS_15FloatRoundStyleE2EEES1H_S1N_JEEENS4_5SM1004TMEM4LOAD26SM100_TMEM_LOAD_32dp32b32xENS4_13SM90_TMA_LOADENSZ_INS10_ILi1ELi4ELi3EEES13_NSQ_INS5_IJS14_S1J_EEENS5_IJS1J_SC_EEEEEEENS4_39AutoVectorizingCopyWithAssumedAlignmentILi128EEENS4_14SM90_TMA_STOREES23_S25_S25_EEEvvEEEEvNT_6ParamsE --------------------------
	.section	.nv.constant0._ZN7cutlass13device_kernelINS_4gemm6kernel13GemmUniversalIN4cute5tupleIJiiiiEEENS1_10collective13CollectiveMmaINS1_35MainloopSm100TmaUmmaWarpSpecializedILi3ELi2ELi4ENS5_IJNS4_1CILi2EEENSA_ILi1EEESC_EEEEENS5_IJNSA_ILi128EEESF_SF_EEEaNS5_IJlSC_lEEEaSH_NS4_8TiledMMAINS4_8MMA_AtomIJNS4_21SM100_MMA_S8_2x1SM_SSIaaiLi128ELi128ELNS4_4UMMA5MajorE0ELSM_0ELNSL_8SaturateE0EEEEEENS4_6LayoutINS5_IJSC_SC_SC_EEENS5_IJNSA_ILi0EEESS_SS_EEEEENS5_IJNS4_10UnderscoreESV_SV_EEEEENS4_18SM100_TMA_2SM_LOADENS4_14ComposedLayoutINS4_7SwizzleILi3ELi4ELi3EEENS4_18smem_ptr_flag_bitsILi8EEENSQ_INS5_IJNSA_ILi8EEESF_EEENS5_IJSF_SC_EEEEEEEvNS4_8identityESY_S18_vS19_EENS_8epilogue10collective18CollectiveEpilogueINS1B_23Sm100TmaWarpSpecializedILi2ELi2ELi32ELb0ELb0EEEJNS5_IJNSA_ILi64EEESF_SF_EEENS5_IJNSQ_IS1G_SC_EENSQ_INS5_IJNSA_ILi32EEESB_EEENS5_IJSC_S1G_EEEEEEEEaSH_aSH_NS1B_6fusion15FusionCallbacksIS1F_NS1O_17LinearCombinationIaiaiLNS_15FloatRoundStyleE2EEES1H_S1N_JEEENS4_5SM1004TMEM4LOAD26SM100_TMEM_LOAD_32dp32b32xENS4_13SM90_TMA_LOADENSZ_INS10_ILi1ELi4ELi3EEES13_NSQ_INS5_IJS14_S1J_EEENS5_IJS1J_SC_EEEEEEENS4_39AutoVectorizingCopyWithAssumedAlignmentILi128EEENS4_14SM90_TMA_STOREES23_S25_S25_EEEvvEEEEvNT_6ParamsE,"a",@progbits
	.sectionflags	@""
	.align	4
.nv.constant0._ZN7cutlass13device_kernelINS_4gemm6kernel13GemmUniversalIN4cute5tupleIJiiiiEEENS1_10collective13CollectiveMmaINS1_35MainloopSm100TmaUmmaWarpSpecializedILi3ELi2ELi4ENS5_IJNS4_1CILi2EEENSA_ILi1EEESC_EEEEENS5_IJNSA_ILi128EEESF_SF_EEEaNS5_IJlSC_lEEEaSH_NS4_8TiledMMAINS4_8MMA_AtomIJNS4_21SM100_MMA_S8_2x1SM_SSIaaiLi128ELi128ELNS4_4UMMA5MajorE0ELSM_0ELNSL_8SaturateE0EEEEEENS4_6LayoutINS5_IJSC_SC_SC_EEENS5_IJNSA_ILi0EEESS_SS_EEEEENS5_IJNS4_10UnderscoreESV_SV_EEEEENS4_18SM100_TMA_2SM_LOADENS4_14ComposedLayoutINS4_7SwizzleILi3ELi4ELi3EEENS4_18smem_ptr_flag_bitsILi8EEENSQ_INS5_IJNSA_ILi8EEESF_EEENS5_IJSF_SC_EEEEEEEvNS4_8identityESY_S18_vS19_EENS_8epilogue10collective18CollectiveEpilogueINS1B_23Sm100TmaWarpSpecializedILi2ELi2ELi32ELb0ELb0EEEJNS5_IJNSA_ILi64EEESF_SF_EEENS5_IJNSQ_IS1G_SC_EENSQ_INS5_IJNSA_ILi32EEESB_EEENS5_IJSC_S1G_EEEEEEEEaSH_aSH_NS1B_6fusion15FusionCallbacksIS1F_NS1O_17LinearCombinationIaiaiLNS_15FloatRoundStyleE2EEES1H_S1N_JEEENS4_5SM1004TMEM4LOAD26SM100_TMEM_LOAD_32dp32b32xENS4_13SM90_TMA_LOADENSZ_INS10_ILi1ELi4ELi3EEES13_NSQ_INS5_IJS14_S1J_EEENS5_IJS1J_SC_EEEEEEENS4_39AutoVectorizingCopyWithAssumedAlignmentILi128EEENS4_14SM90_TMA_STOREES23_S25_S25_EEEvvEEEEvNT_6ParamsE:
	.zero		2944


//--------------------- SYMBOLS --------------------------

	.type		.nv.reservedSmem.offset0,@object
	.size		.nv.reservedSmem.offset0,0x4
	.type		.nv.reservedSmem.cap,@object
	.size		.nv.reservedSmem.cap,0x4
	.type		__assertfail,@function
